def gluon_tcgen05(
    a_ptr,
    b_ptr,
    c_ptr,
    M,
    N,
    K,
    stride_am,
    stride_bk,
    stride_cm,
    BLOCK_M: gl.constexpr,
    BLOCK_N: gl.constexpr,
    BLOCK_K: gl.constexpr,
    DTYPE: gl.constexpr,
    A_LAYOUT: gl.constexpr,
    B_LAYOUT: gl.constexpr,
    C_LAYOUT: gl.constexpr,
    B_SHAPE: gl.constexpr,
    TMEM_LAYOUT: gl.constexpr,
    TMEM_REG: gl.constexpr,
    TRANS_B: gl.constexpr,
    NUM_BUFFERS: gl.constexpr,
):
    a_desc = tma.make_tensor_descriptor(
        a_ptr, [M, K], [stride_am, 1], [BLOCK_M, BLOCK_K], A_LAYOUT
    )
    b_desc = tma.make_tensor_descriptor(
        b_ptr,
        [N, K] if TRANS_B else [K, N],
        [stride_bk, 1],
        B_SHAPE,
        B_LAYOUT,
    )
    c_desc = tma.make_tensor_descriptor(
        c_ptr, [M, N], [stride_cm, 1], [BLOCK_M, BLOCK_N], C_LAYOUT
    )

    a_bufs = gl.allocate_shared_memory(
        DTYPE, [NUM_BUFFERS, BLOCK_M, BLOCK_K], A_LAYOUT
    )
    b_bufs = gl.allocate_shared_memory(DTYPE, [NUM_BUFFERS] + B_SHAPE, B_LAYOUT)

    pid_m = gl.program_id(0)
    pid_n = gl.program_id(1)
    off_m = pid_m * BLOCK_M
    off_n = pid_n * BLOCK_N

    tma_bars = gl.allocate_shared_memory(
        gl.int64, [NUM_BUFFERS, 1], mbarrier.MBarrierLayout()
    )
    mma_bars = gl.allocate_shared_memory(
        gl.int64, [NUM_BUFFERS, 1], mbarrier.MBarrierLayout()
    )
    for i in gl.static_range(NUM_BUFFERS):
        mbarrier.init(tma_bars.index(i), count=1)
        mbarrier.init(mma_bars.index(i), count=1)

    acc_tmem = allocate_tensor_memory(gl.float32, [BLOCK_M, BLOCK_N], TMEM_LAYOUT)
    idx = 0
    phase = 0
    use_acc = False
    for k in range(0, K, BLOCK_K):
        a = a_bufs.index(idx)
        b = b_bufs.index(idx)
        tma_bar = tma_bars.index(idx)
        mma_bar = mma_bars.index(idx)
        mbarrier.expect(
            tma_bar, a_desc.block_type.nbytes + b_desc.block_type.nbytes
        )
        tma.async_copy_global_to_shared(a_desc, [off_m, k], tma_bar, a)
        tma.async_copy_global_to_shared(
            b_desc, [off_n, k] if TRANS_B else [k, off_n], tma_bar, b
        )
        mbarrier.wait(tma_bar, phase=phase)

        if TRANS_B:
            b = b.permute((1, 0))
        tcgen05_mma(a, b, acc_tmem, use_acc=use_acc)
        tcgen05_commit(mma_bar)
        mbarrier.wait(mma_bar, phase=phase)
        use_acc = True

        idx += 1
        if idx == NUM_BUFFERS:
            idx = 0
            phase ^= 1

    for i in gl.static_range(NUM_BUFFERS):
        mbarrier.invalidate(tma_bars.index(i))
        mbarrier.invalidate(mma_bars.index(i))

    acc = acc_tmem.load(TMEM_REG)
    c_smem = gl.allocate_shared_memory(DTYPE, [BLOCK_M, BLOCK_N], C_LAYOUT)
    c_smem.store(acc.to(DTYPE))
    fence_async_shared()
    tma.async_copy_shared_to_global(c_desc, [off_m, off_n], c_smem)
    tma.store_wait(pendings=0)

# config = {"BLOCK_K": 64, "BLOCK_M": 64, "BLOCK_N": 256, "arch": "sm_100", "dtype": "bf16", "num_buffers": 4, "num_warps": 4, "trans_b": 1}
# arch = sm_100


// ===== COMPILED SASS (sm_100a) =====

	.target	sm_100a

	.elftype	@"ET_EXEC"


//--------------------- .note.nv.tkinfo           --------------------------
	.section	.note.nv.tkinfo,"",@"SHT_NOTE"
	.sectionflags	@"SHF_NOTE_NV_TKINFO"
	.tkinfo
        /*0018*/ 	.word	0x00000081
        /*0030*/ 	.string	""
        /*0030*/ 	.string	"ptxas-blackwell"
        /*0030*/ 	.string	"Cuda compilation tools, release 12.9, V12.9.86"
        /*0030*/ 	.string	"Build cuda_12.9.r12.9/compiler.36037853_0"
        /*0030*/ 	.string	"-v  -suppress-debug-info  -lineinfo  -arch sm_100a "



//--------------------- .note.nv.cuver            --------------------------
	.section	.note.nv.cuver,"",@"SHT_NOTE"
	.sectionflags	@"SHF_NOTE_NV_CUVER"
        /*0018*/ 	.short	0x0001
        /*001a*/ 	.short	0x0064
        /*001c*/ 	.short	0x0001
        /*001e*/ 	.short	0x0000
        /*0020*/ 	.short	0x0001
        /*0022*/ 	.short	0x0000


//--------------------- .nv.info                  --------------------------
	.section	.nv.info,"",@"SHT_CUDA_INFO"
	.align	4


	//----- nvinfo : EIATTR_REGCOUNT
	.align		4
        /*0000*/ 	.byte	0x04, 0x2f
        /*0002*/ 	.short	(.L_4 - .L_3)
	.align		4
.L_3:
        /*0004*/ 	.word	index@(gluon_tcgen05)
        /*0008*/ 	.word	0x00000088


	//----- nvinfo : EIATTR_FRAME_SIZE
	.align		4
.L_4:
        /*000c*/ 	.byte	0x04, 0x11
        /*000e*/ 	.short	(.L_6 - .L_5)
	.align		4
.L_5:
        /*0010*/ 	.word	index@($__internal_2_$__cuda_sm10x_tcgen05_guardrail_trap_unallocated_columns_being_dealloced)
        /*0014*/ 	.word	0x00000000


	//----- nvinfo : EIATTR_FRAME_SIZE
	.align		4
.L_6:
        /*0018*/ 	.byte	0x04, 0x11
        /*001a*/ 	.short	(.L_8 - .L_7)
	.align		4
.L_7:
        /*001c*/ 	.word	index@($__internal_1_$__cuda_sm10x_tcgen05_guardrail_trap_phase_invalid_during_alloc)
        /*0020*/ 	.word	0x00000000


	//----- nvinfo : EIATTR_FRAME_SIZE
	.align		4
.L_8:
        /*0024*/ 	.byte	0x04, 0x11
        /*0026*/ 	.short	(.L_10 - .L_9)
	.align		4
.L_9:
        /*0028*/ 	.word	index@($__internal_0_$__cuda_sm10x_tcgen05_guardrail_trap_col_being_dealloced_not_returned_by_alloc)
        /*002c*/ 	.word	0x00000000


	//----- nvinfo : EIATTR_FRAME_SIZE
	.align		4
.L_10:
        /*0030*/ 	.byte	0x04, 0x11
        /*0032*/ 	.short	(.L_12 - .L_11)
	.align		4
.L_11:
        /*0034*/ 	.word	index@(gluon_tcgen05)
        /*0038*/ 	.word	0x00000000


	//----- nvinfo : EIATTR_MIN_STACK_SIZE
	.align		4
.L_12:
        /*003c*/ 	.byte	0x04, 0x12
        /*003e*/ 	.short	(.L_14 - .L_13)
	.align		4
.L_13:
        /*0040*/ 	.word	index@(gluon_tcgen05)
        /*0044*/ 	.word	0x00000000
.L_14:


//--------------------- .nv.info.gluon_tcgen05    --------------------------
	.section	.nv.info.gluon_tcgen05,"",@"SHT_CUDA_INFO"
	.sectionflags	@""
	.align	4


	//----- nvinfo : EIATTR_CUDA_API_VERSION
	.align		4
        /*0000*/ 	.byte	0x04, 0x37
        /*0002*/ 	.short	(.L_16 - .L_15)
.L_15:
        /*0004*/ 	.word	0x00000081


	//----- nvinfo : EIATTR_KPARAM_INFO
	.align		4
.L_16:
        /*0008*/ 	.byte	0x04, 0x17
        /*000a*/ 	.short	(.L_18 - .L_17)
.L_17:
        /*000c*/ 	.word	0x00000000
        /*0010*/ 	.short	0x000a
        /*0012*/ 	.short	0x0048
        /*0014*/ 	.byte	0x00, 0xf4, 0x21, 0x00


	//----- nvinfo : EIATTR_KPARAM_INFO
	.align		4
.L_18:
        /*0018*/ 	.byte	0x04, 0x17
        /*001a*/ 	.short	(.L_20 - .L_19)
.L_19:
        /*001c*/ 	.word	0x00000000
        /*0020*/ 	.short	0x0009
        /*0022*/ 	.short	0x0040
        /*0024*/ 	.byte	0x00, 0xf4, 0x21, 0x00


	//----- nvinfo : EIATTR_KPARAM_INFO
	.align		4
.L_20:
        /*0028*/ 	.byte	0x04, 0x17
        /*002a*/ 	.short	(.L_22 - .L_21)
.L_21:
        /*002c*/ 	.word	0x00000000
        /*0030*/ 	.short	0x0008
        /*0032*/ 	.short	0x0038
        /*0034*/ 	.byte	0x00, 0xf0, 0x21, 0x00


	//----- nvinfo : EIATTR_KPARAM_INFO
	.align		4
.L_22:
        /*0038*/ 	.byte	0x04, 0x17
        /*003a*/ 	.short	(.L_24 - .L_23)
.L_23:
        /*003c*/ 	.word	0x00000000
        /*0040*/ 	.short	0x0007
        /*0042*/ 	.short	0x0030
        /*0044*/ 	.byte	0x00, 0xf0, 0x21, 0x00


	//----- nvinfo : EIATTR_KPARAM_INFO
	.align		4
.L_24:
        /*0048*/ 	.byte	0x04, 0x17
        /*004a*/ 	.short	(.L_26 - .L_25)
.L_25:
        /*004c*/ 	.word	0x00000000
        /*0050*/ 	.short	0x0006
        /*0052*/ 	.short	0x0028
        /*0054*/ 	.byte	0x00, 0xf0, 0x21, 0x00


	//----- nvinfo : EIATTR_KPARAM_INFO
	.align		4
.L_26:
        /*0058*/ 	.byte	0x04, 0x17
        /*005a*/ 	.short	(.L_28 - .L_27)
.L_27:
        /*005c*/ 	.word	0x00000000
        /*0060*/ 	.short	0x0005
        /*0062*/ 	.short	0x0020
        /*0064*/ 	.byte	0x00, 0xf0, 0x11, 0x00


	//----- nvinfo : EIATTR_KPARAM_INFO
	.align		4
.L_28:
        /*0068*/ 	.byte	0x04, 0x17
        /*006a*/ 	.short	(.L_30 - .L_29)
.L_29:
        /*006c*/ 	.word	0x00000000
        /*0070*/ 	.short	0x0004
        /*0072*/ 	.short	0x001c
        /*0074*/ 	.byte	0x00, 0xf0, 0x11, 0x00


	//----- nvinfo : EIATTR_KPARAM_INFO
	.align		4
.L_30:
        /*0078*/ 	.byte	0x04, 0x17
        /*007a*/ 	.short	(.L_32 - .L_31)
.L_31:
        /*007c*/ 	.word	0x00000000
        /*0080*/ 	.short	0x0003
        /*0082*/ 	.short	0x0018
        /*0084*/ 	.byte	0x00, 0xf0, 0x11, 0x00


	//----- nvinfo : EIATTR_KPARAM_INFO
	.align		4
.L_32:
        /*0088*/ 	.byte	0x04, 0x17
        /*008a*/ 	.short	(.L_34 - .L_33)
.L_33:
        /*008c*/ 	.word	0x00000000
        /*0090*/ 	.short	0x0002
        /*0092*/ 	.short	0x0010
        /*0094*/ 	.byte	0x00, 0xf4, 0x21, 0x00


	//----- nvinfo : EIATTR_KPARAM_INFO
	.align		4
.L_34:
        /*0098*/ 	.byte	0x04, 0x17
        /*009a*/ 	.short	(.L_36 - .L_35)
.L_35:
        /*009c*/ 	.word	0x00000000
        /*00a0*/ 	.short	0x0001
        /*00a2*/ 	.short	0x0008
        /*00a4*/ 	.byte	0x00, 0xf4, 0x21, 0x00


	//----- nvinfo : EIATTR_KPARAM_INFO
	.align		4
.L_36:
        /*00a8*/ 	.byte	0x04, 0x17
        /*00aa*/ 	.short	(.L_38 - .L_37)
.L_37:
        /*00ac*/ 	.word	0x00000000
        /*00b0*/ 	.short	0x0000
        /*00b2*/ 	.short	0x0000
        /*00b4*/ 	.byte	0x00, 0xf4, 0x21, 0x00


	//----- nvinfo : EIATTR_AT_ENTRY_FRAGMENTS
	.align		4
.L_38:
        /*00b8*/ 	.byte	0x04, 0x4f
        /*00ba*/ 	.short	(.L_40 - .L_39)


	//   ....[0]....
.L_39:
        /*00bc*/ 	.word	0x00000004


	//----- nvinfo : EIATTR_RESERVED_SMEM_USED
	.align		4
.L_40:
        /*00c0*/ 	.byte	0x01, 0x41
	.zero		2


	//----- nvinfo : EIATTR_SPARSE_MMA_MASK
	.align		4
        /*00c4*/ 	.byte	0x03, 0x50
        /*00c6*/ 	.short	0x0000


	//----- nvinfo : EIATTR_TCGEN05_1CTA_USED
	.align		4
        /*00c8*/ 	.byte	0x01, 0x51
	.zero		2


	//----- nvinfo : EIATTR_MAXREG_COUNT
	.align		4
        /*00cc*/ 	.byte	0x03, 0x1b
        /*00ce*/ 	.short	0x00ff


	//----- nvinfo : EIATTR_NUM_BARRIERS
	.align		4
        /*00d0*/ 	.byte	0x02, 0x4c
        /*00d2*/ 	.byte	0x01
	.zero		1


	//----- nvinfo : EIATTR_INT_WARP_WIDE_INSTR_OFFSETS
	.align		4
        /*00d4*/ 	.byte	0x04, 0x31
        /*00d6*/ 	.short	(.L_42 - .L_41)


	//   ....[0]....
.L_41:
        /*00d8*/ 	.word	0x00001750


	//   ....[1]....
        /*00dc*/ 	.word	0x00001770


	//   ....[2]....
        /*00e0*/ 	.word	0x000017f0


	//   ....[3]....
        /*00e4*/ 	.word	0x00001bb0


	//   ....[4]....
        /*00e8*/ 	.word	0x00001bc0


	//   ....[5]....
        /*00ec*/ 	.word	0x00001c20


	//   ....[6]....
        /*00f0*/ 	.word	0x00001c30


	//   ....[7]....
        /*00f4*/ 	.word	0x00001f00


	//   ....[8]....
        /*00f8*/ 	.word	0x00001f10


	//   ....[9]....
        /*00fc*/ 	.word	0x00002090


	//   ....[10]....
        /*0100*/ 	.word	0x000020c0


	//   ....[11]....
        /*0104*/ 	.word	0x000020f0


	//   ....[12]....
        /*0108*/ 	.word	0x00002110


	//   ....[13]....
        /*010c*/ 	.word	0x00002410


	//   ....[14]....
        /*0110*/ 	.word	0x00002420


	//   ....[15]....
        /*0114*/ 	.word	0x00002f20


	//   ....[16]....
        /*0118*/ 	.word	0x00002f70


	//----- nvinfo : EIATTR_COOP_GROUP_MASK_REGIDS
	.align		4
.L_42:
        /*011c*/ 	.byte	0x04, 0x29
        /*011e*/ 	.short	(.L_44 - .L_43)


	//   ....[0]....
.L_43:
        /*0120*/ 	.word	0xffffffff


	//   ....[1]....
        /*0124*/ 	.word	0xffffffff


	//   ....[2]....
        /*0128*/ 	.word	0xffffffff


	//   ....[3]....
        /*012c*/ 	.word	0xffffffff


	//   ....[4]....
        /*0130*/ 	.word	0xffffffff


	//   ....[5]....
        /*0134*/ 	.word	0xffffffff


	//   ....[6]....
        /*0138*/ 	.word	0xffffffff


	//   ....[7]....
        /*013c*/ 	.word	0xffffffff


	//   ....[8]....
        /*0140*/ 	.word	0xffffffff


	//   ....[9]....
        /*0144*/ 	.word	0xffffffff


	//----- nvinfo : EIATTR_COOP_GROUP_INSTR_OFFSETS
	.align		4
.L_44:
        /*0148*/ 	.byte	0x04, 0x28
        /*014a*/ 	.short	(.L_46 - .L_45)


	//   ....[0]....
.L_45:
        /*014c*/ 	.word	0x00000050


	//   ....[1]....
        /*0150*/ 	.word	0x00000310


	//   ....[2]....
        /*0154*/ 	.word	0x00000500


	//   ....[3]....
        /*0158*/ 	.word	0x000009a0


	//   ....[4]....
        /*015c*/ 	.word	0x00000ae0


	//   ....[5]....
        /*0160*/ 	.word	0x00000fe0


	//   ....[6]....
        /*0164*/ 	.word	0x00001120


	//   ....[7]....
        /*0168*/ 	.word	0x00001610


	//   ....[8]....
        /*016c*/ 	.word	0x00002db0


	//   ....[9]....
        /*0170*/ 	.word	0x00003020


	//----- nvinfo : EIATTR_VRC_CTA_INIT_COUNT
	.align		4
.L_46:
        /*0174*/ 	.byte	0x02, 0x4a
        /*0176*/ 	.byte	0x80
	.zero		1


	//----- nvinfo : EIATTR_MBARRIER_INSTR_OFFSETS
	.align		4
        /*0178*/ 	.byte	0x04, 0x39
        /*017a*/ 	.short	(.L_48 - .L_47)


	//   ....[0]....
.L_47:
        /*017c*/ 	.word	0x00001810
        /*0180*/ 	.word	0x000000ff
        /*0184*/ 	.word	0x00028000
        /*0188*/ 	.short	0x0100
        /*018a*/ 	.byte	0x08
	.zero		1


	//   ....[1]....
        /*018c*/ 	.word	0x00001820
        /*0190*/ 	.word	0x000000ff
        /*0194*/ 	.word	0x00028020
        /*0198*/ 	.short	0x0100
        /*019a*/ 	.byte	0x08
	.zero		1


	//   ....[2]....
        /*019c*/ 	.word	0x000018d0
        /*01a0*/ 	.word	0x000000ff
        /*01a4*/ 	.word	0x00028008
        /*01a8*/ 	.short	0x0100
        /*01aa*/ 	.byte	0x08
	.zero		1


	//   ....[3]....
        /*01ac*/ 	.word	0x000018e0
        /*01b0*/ 	.word	0x000000ff
        /*01b4*/ 	.word	0x00028028
        /*01b8*/ 	.short	0x0100
        /*01ba*/ 	.byte	0x08
	.zero		1


	//   ....[4]....
        /*01bc*/ 	.word	0x000019c0
        /*01c0*/ 	.word	0x000000ff
        /*01c4*/ 	.word	0x00028010
        /*01c8*/ 	.short	0x0100
        /*01ca*/ 	.byte	0x08
	.zero		1


	//   ....[5]....
        /*01cc*/ 	.word	0x000019d0
        /*01d0*/ 	.word	0x000000ff
        /*01d4*/ 	.word	0x00028030
        /*01d8*/ 	.short	0x0100
        /*01da*/ 	.byte	0x08
	.zero		1


	//   ....[6]....
        /*01dc*/ 	.word	0x00001ae0
        /*01e0*/ 	.word	0x000000ff
        /*01e4*/ 	.word	0x00028018
        /*01e8*/ 	.short	0x0100
        /*01ea*/ 	.byte	0x08
	.zero		1


	//   ....[7]....
        /*01ec*/ 	.word	0x00001af0
        /*01f0*/ 	.word	0x000000ff
        /*01f4*/ 	.word	0x00028038
        /*01f8*/ 	.short	0x0100
        /*01fa*/ 	.byte	0x08
	.zero		1


	//   ....[8]....
        /*01fc*/ 	.word	0x00001cc0
        /*0200*/ 	.word	0x000000ff
        /*0204*/ 	.word	0x00028000
        /*0208*/ 	.short	0x010a
        /*020a*/ 	.byte	0x08
	.zero		1


	//   ....[9]....
        /*020c*/ 	.word	0x00001f60
        /*0210*/ 	.word	0x000000ff
        /*0214*/ 	.word	0x00028020
        /*0218*/ 	.short	0x010a
        /*021a*/ 	.byte	0x08
	.zero		1


	//   ....[10]....
        /*021c*/ 	.word	0x00002190
        /*0220*/ 	.word	0x000000ff
        /*0224*/ 	.word	0x00028000
        /*0228*/ 	.short	0x010a
        /*022a*/ 	.byte	0x1c
	.zero		1


	//   ....[11]....
        /*022c*/ 	.word	0x00002460
        /*0230*/ 	.word	0x000000ff
        /*0234*/ 	.word	0x00028020
        /*0238*/ 	.short	0x010a
        /*023a*/ 	.byte	0x1c
	.zero		1


	//   ....[12]....
        /*023c*/ 	.word	0x00002530
        /*0240*/ 	.word	0x000000ff
        /*0244*/ 	.word	0x00028000
        /*0248*/ 	.short	0x0108
        /*024a*/ 	.byte	0x08
	.zero		1


	//   ....[13]....
        /*024c*/ 	.word	0x00002540
        /*0250*/ 	.word	0x000000ff
        /*0254*/ 	.word	0x00028020
        /*0258*/ 	.short	0x0108
        /*025a*/ 	.byte	0x08
	.zero		1


	//   ....[14]....
        /*025c*/ 	.word	0x00002590
        /*0260*/ 	.word	0x000000ff
        /*0264*/ 	.word	0x00028008
        /*0268*/ 	.short	0x0108
        /*026a*/ 	.byte	0x08
	.zero		1


	//   ....[15]....
        /*026c*/ 	.word	0x000025a0
        /*0270*/ 	.word	0x000000ff
        /*0274*/ 	.word	0x00028028
        /*0278*/ 	.short	0x0108
        /*027a*/ 	.byte	0x08
	.zero		1


	//   ....[16]....
        /*027c*/ 	.word	0x000025f0
        /*0280*/ 	.word	0x000000ff
        /*0284*/ 	.word	0x00028010
        /*0288*/ 	.short	0x0108
        /*028a*/ 	.byte	0x08
	.zero		1


	//   ....[17]....
        /*028c*/ 	.word	0x00002600
        /*0290*/ 	.word	0x000000ff
        /*0294*/ 	.word	0x00028030
        /*0298*/ 	.short	0x0108
        /*029a*/ 	.byte	0x08
	.zero		1


	//   ....[18]....
        /*029c*/ 	.word	0x00002650
        /*02a0*/ 	.word	0x000000ff
        /*02a4*/ 	.word	0x00028018
        /*02a8*/ 	.short	0x0108
        /*02aa*/ 	.byte	0x08
	.zero		1


	//   ....[19]....
        /*02ac*/ 	.word	0x00002660
        /*02b0*/ 	.word	0x000000ff
        /*02b4*/ 	.word	0x00028038
        /*02b8*/ 	.short	0x0108
        /*02ba*/ 	.byte	0x08
	.zero		1


	//   ....[20]....
        /*02bc*/ 	.word	0x00003040
        /*02c0*/ 	.word	0x000000ff
        /*02c4*/ 	.word	0x00028000
        /*02c8*/ 	.short	0x010a
        /*02ca*/ 	.byte	0x08
	.zero		1


	//   ....[21]....
        /*02cc*/ 	.word	0x00003070
        /*02d0*/ 	.word	0x000000ff
        /*02d4*/ 	.word	0x00028020
        /*02d8*/ 	.short	0x010a
        /*02da*/ 	.byte	0x08
	.zero		1


	//   ....[22]....
        /*02dc*/ 	.word	0x000030a0
        /*02e0*/ 	.word	0x000000ff
        /*02e4*/ 	.word	0x00028000
        /*02e8*/ 	.short	0x010a
        /*02ea*/ 	.byte	0x1c
	.zero		1


	//   ....[23]....
        /*02ec*/ 	.word	0x000030d0
        /*02f0*/ 	.word	0x000000ff
        /*02f4*/ 	.word	0x00028020
        /*02f8*/ 	.short	0x010a
        /*02fa*/ 	.byte	0x1c
	.zero		1


	//----- nvinfo : EIATTR_NUM_MBARRIERS
	.align		4
.L_48:
        /*02fc*/ 	.byte	0x03, 0x38
        /*02fe*/ 	.short	0x0008


	//----- nvinfo : EIATTR_EXIT_INSTR_OFFSETS
	.align		4
        /*0300*/ 	.byte	0x04, 0x1c
        /*0302*/ 	.short	(.L_50 - .L_49)


	//   ....[0]....
.L_49:
        /*0304*/ 	.word	0x00003030


	//----- nvinfo : EIATTR_REQNTID
	.align		4
.L_50:
        /*0308*/ 	.byte	0x04, 0x10
        /*030a*/ 	.short	(.L_52 - .L_51)
.L_51:
        /*030c*/ 	.word	0x00000080
        /*0310*/ 	.word	0x00000001
        /*0314*/ 	.word	0x00000001


	//----- nvinfo : EIATTR_CRS_STACK_SIZE
	.align		4
.L_52:
        /*0318*/ 	.byte	0x04, 0x1e
        /*031a*/ 	.short	(.L_54 - .L_53)
.L_53:
        /*031c*/ 	.word	0x00000000


	//----- nvinfo : EIATTR_CBANK_PARAM_SIZE
	.align		4
.L_54:
        /*0320*/ 	.byte	0x03, 0x19
        /*0322*/ 	.short	0x0050


	//----- nvinfo : EIATTR_PARAM_CBANK
	.align		4
        /*0324*/ 	.byte	0x04, 0x0a
        /*0326*/ 	.short	(.L_56 - .L_55)
	.align		4
.L_55:
        /*0328*/ 	.word	index@(.nv.constant0.gluon_tcgen05)
        /*032c*/ 	.short	0x0380
        /*032e*/ 	.short	0x0050


	//----- nvinfo : EIATTR_SW_WAR
	.align		4
.L_56:
        /*0330*/ 	.byte	0x04, 0x36
        /*0332*/ 	.short	(.L_58 - .L_57)
.L_57:
        /*0334*/ 	.word	0x00000008
.L_58:


//--------------------- .nv.compat                --------------------------
	.section	.nv.compat,"",@"SHT_CUDA_COMPAT_INFO"
	.align	4
        /*0000*/ 	.byte	0x02, 0x02, 0x02, 0x00, 0x02, 0x05, 0x05, 0x00, 0x02, 0x03, 0x03, 0x00, 0x02, 0x06, 0x01, 0x00


//--------------------- .nv.callgraph             --------------------------
	.section	.nv.callgraph,"",@"SHT_CUDA_CALLGRAPH"
	.align	4
	.sectionentsize	8
	.align		4
        /*0000*/ 	.word	0x00000000
	.align		4
        /*0004*/ 	.word	0xffffffff
	.align		4
        /*0008*/ 	.word	0x00000000
	.align		4
        /*000c*/ 	.word	0xfffffffe
	.align		4
        /*0010*/ 	.word	0x00000000
	.align		4
        /*0014*/ 	.word	0xfffffffd
	.align		4
        /*0018*/ 	.word	0x00000000
	.align		4
        /*001c*/ 	.word	0xfffffffc


//--------------------- .text.gluon_tcgen05       --------------------------
	.section	.text.gluon_tcgen05,"ax",@progbits
	.align	128
        .global         gluon_tcgen05
        .type           gluon_tcgen05,@function
        .size           gluon_tcgen05,(.L_x_85 - gluon_tcgen05)
        .other          gluon_tcgen05,@"STO_CUDA_ENTRY STV_DEFAULT"
gluon_tcgen05:
.text.gluon_tcgen05:
[----:B------:R-:W1:Y:S01]  /*0000*/  LDC R1, c[0x0][0x37c] ;  /* 0x0000df00ff017b82 */ /* 0x000e620000000800 */
[----:B------:R-:W2:Y:S02]  /*0010*/  S2R R0, SR_TID.X ;  /* 0x0000000000007919 */ /* 0x000ea40000002100 */
[----:B--2---:R-:W-:-:S13]  /*0020*/  ISETP.GE.U32.AND P2, PT, R0, 0x20, PT ;  /* 0x000000200000780c */ /* 0x004fda0003f46070 */
[----:B------:R-:W-:Y:S05]  /*0030*/  @P2 BRA `(.L_x_0) ;  /* 0x0000000000b82947 */ /* 0x000fea0003800000 */
[----:B------:R-:W2:Y:S01]  /*0040*/  S2UR UR6, SR_CgaCtaId ;  /* 0x00000000000679c3 */ /* 0x000ea20000008800 */
[----:B------:R-:W-:Y:S01]  /*0050*/  NOP ;  /* 0x0000000000007918 */ /* 0x000fe20000000000 */
[----:B------:R-:W-:Y:S02]  /*0060*/  UMOV UR4, 0x40 ;  /* 0x0000004000047882 */ /* 0x000fe40000000000 */
[----:B--2---:R-:W-:-:S09]  /*0070*/  ULEA UR4, UR6, UR4, 0x18 ;  /* 0x0000000406047291 */ /* 0x004fd2000f8ec0ff */
[----:B------:R-:W2:Y:S01]  /*0080*/  LDS.U8 R2, [UR4] ;  /* 0x00000004ff027984 */ /* 0x000ea20008000000 */
[----:B------:R-:W-:Y:S02]  /*0090*/  UMOV UR4, 0x400 ;  /* 0x0000040000047882 */ /* 0x000fe40000000000 */
[----:B------:R-:W-:Y:S01]  /*00a0*/  ULEA UR4, UR6, UR4, 0x18 ;  /* 0x0000000406047291 */ /* 0x000fe2000f8ec0ff */
[----:B--2---:R-:W-:-:S13]  /*00b0*/  ISETP.NE.AND P0, PT, R2, RZ, PT ;  /* 0x000000ff0200720c */ /* 0x004fda0003f05270 */
[----:B------:R-:W-:Y:S05]  /*00c0*/  @P0 BRA `(.L_x_1) ;  /* 0x00000000007c0947 */ /* 0x000fea0003800000 */
[----:B------:R-:W-:-:S13]  /*00d0*/  ELECT P0, URZ, PT ;  /* 0x0000000000ff782f */ /* 0x000fda0003800000 */
[----:B------:R-:W-:Y:S05]  /*00e0*/  @!P0 BRA `(.L_x_2) ;  /* 0x0000000000848947 */ /* 0x000fea0003800000 */
[----:B------:R-:W-:Y:S01]  /*00f0*/  UMOV UR5, 0x8 ;  /* 0x0000000800057882 */ /* 0x000fe20000000000 */
[----:B------:R-:W-:Y:S02]  /*0100*/  IMAD.MOV.U32 R5, RZ, RZ, 0x1 ;  /* 0x00000001ff057424 */ /* 0x000fe400078e00ff */
[----:B------:R-:W-:Y:S02]  /*0110*/  IMAD.MOV.U32 R3, RZ, RZ, 0xff ;  /* 0x000000ffff037424 */ /* 0x000fe400078e00ff */
[----:B------:R-:W-:Y:S04]  /*0120*/  DEPBAR.LE SB2, 0x36 ;  /* 0x0000ad800000791a */ /* 0x000fe80000000000 */
[----:B------:R-:W2:Y:S02]  /*0130*/  UTCATOMSWS.FIND_AND_SET.ALIGN UP0, UR5, UR5 ;  /* 0x00000005000575e3 */ /* 0x000ea40008000800 */
[----:B--2---:R-:W-:-:S04]  /*0140*/  PLOP3.LUT P0, PT, PT, PT, UP0, 0x80, 0x8 ;  /* 0x000000000008781c */ /* 0x004fc80003f0f008 */
[----:B------:R-:W-:-:S04]  /*0150*/  SEL R2, RZ, 0xffffffff, !P0 ;  /* 0xffffffffff027807 */ /* 0x000fc80004000000 */
[----:B------:R-:W-:Y:S01]  /*0160*/  ISETP.NE.AND P0, PT, R2, RZ, PT ;  /* 0x000000ff0200720c */ /* 0x000fe20003f05270 */
[----:B------:R-:W-:-:S12]  /*0170*/  IMAD.U32 R2, RZ, RZ, UR5 ;  /* 0x00000005ff027e24 */ /* 0x000fd8000f8e00ff */
[----:B------:R-:W-:Y:S05]  /*0180*/  @P0 BRA `(.L_x_3) ;  /* 0x0000000000240947 */ /* 0x000fea0003800000 */
.L_x_4:
[----:B------:R-:W-:Y:S05]  /*0190*/  NANOSLEEP 0x64 ;  /* 0x000000640000795d */ /* 0x000fea0003800000 */
[----:B------:R-:W-:-:S05]  /*01a0*/  UMOV UR5, 0x8 ;  /* 0x0000000800057882 */ /* 0x000fca0000000000 */
[----:B------:R-:W-:Y:S04]  /*01b0*/  DEPBAR.LE SB2, 0x36 ;  /* 0x0000ad800000791a */ /* 0x000fe80000000000 */
[----:B------:R-:W2:Y:S02]  /*01c0*/  UTCATOMSWS.FIND_AND_SET.ALIGN UP0, UR5, UR5 ;  /* 0x00000005000575e3 */ /* 0x000ea40008000800 */
[----:B--2---:R-:W-:-:S04]  /*01d0*/  PLOP3.LUT P0, PT, PT, PT, UP0, 0x80, 0x8 ;  /* 0x000000000008781c */ /* 0x004fc80003f0f008 */
[----:B------:R-:W-:-:S04]  /*01e0*/  SEL R2, RZ, 0xffffffff, !P0 ;  /* 0xffffffffff027807 */ /* 0x000fc80004000000 */
[----:B------:R-:W-:Y:S01]  /*01f0*/  ISETP.NE.AND P0, PT, R2, RZ, PT ;  /* 0x000000ff0200720c */ /* 0x000fe20003f05270 */
[----:B------:R-:W-:-:S12]  /*0200*/  IMAD.U32 R2, RZ, RZ, UR5 ;  /* 0x00000005ff027e24 */ /* 0x000fd8000f8e00ff */
[----:B------:R-:W-:Y:S05]  /*0210*/  @!P0 BRA `(.L_x_4) ;  /* 0xfffffffc00dc8947 */ /* 0x000fea000383ffff */
.L_x_3:
[C---:B------:R-:W-:Y:S01]  /*0220*/  VIADD R4, R2.reuse, 0x10 ;  /* 0x0000001002047836 */ /* 0x040fe20000000000 */
[----:B------:R-:W-:Y:S01]  /*0230*/  UMOV UR5, 0x50 ;  /* 0x0000005000057882 */ /* 0x000fe20000000000 */
[----:B------:R-:W-:Y:S01]  /*0240*/  SHF.L.U32 R3, R3, R2, RZ ;  /* 0x0000000203037219 */ /* 0x000fe200000006ff */
[----:B------:R-:W-:Y:S01]  /*0250*/  ULEA UR5, UR6, UR5, 0x18 ;  /* 0x0000000506057291 */ /* 0x000fe2000f8ec0ff */
[----:B------:R-:W-:Y:S01]  /*0260*/  IMAD.SHL.U32 R2, R2, 0x20, RZ ;  /* 0x0000002002027824 */ /* 0x000fe200078e00ff */
[----:B------:R-:W-:-:S04]  /*0270*/  SHF.L.U32 R4, R5, R4, RZ ;  /* 0x0000000405047219 */ /* 0x000fc800000006ff */
[----:B------:R-:W-:-:S05]  /*0280*/  LOP3.LUT R3, R4, R3, RZ, 0xfc, !PT ;  /* 0x0000000304037212 */ /* 0x000fca00078efcff */
[----:B------:R2:W-:Y:S04]  /*0290*/  ATOMS.OR RZ, [UR5], R3 ;  /* 0x00000003ffff798c */ /* 0x0005e8000b000005 */
[----:B------:R2:W-:Y:S01]  /*02a0*/  STS [UR4], R2 ;  /* 0x00000002ff007988 */ /* 0x0005e20008000804 */
[----:B------:R-:W-:Y:S05]  /*02b0*/  BRA `(.L_x_2) ;  /* 0x0000000000107947 */ /* 0x000fea0003800000 */
.L_x_1:
[----:B------:R-:W-:Y:S01]  /*02c0*/  IMAD.MOV.U32 R3, RZ, RZ, -0x1 ;  /* 0xffffffffff037424 */ /* 0x000fe200078e00ff */
[----:B------:R-:W-:-:S04]  /*02d0*/  MOV R2, 0x300 ;  /* 0x0000030000027802 */ /* 0x000fc80000000f00 */
[----:B------:R2:W-:Y:S03]  /*02e0*/  STS [UR4], R3 ;  /* 0x00000003ff007988 */ /* 0x0005e60008000804 */
[----:B-12---:R-:W-:Y:S05]  /*02f0*/  CALL.REL.NOINC `($__internal_1_$__cuda_sm10x_tcgen05_guardrail_trap_phase_invalid_during_alloc) ;  /* 0x0000002c008c7944 */ /* 0x006fea0003c00000 */
.L_x_2:
[----:B------:R-:W-:Y:S05]  /*0300*/  WARPSYNC.ALL ;  /* 0x0000000000007948 */ /* 0x000fea0003800000 */
[----:B------:R-:W-:Y:S01]  /*0310*/  NOP ;  /* 0x0000000000007918 */ /* 0x000fe20000000000 */
.L_x_0:
[----:B------:R-:W3:Y:S08]  /*0320*/  S2UR UR4, SR_CgaCtaId ;  /* 0x00000000000479c3 */ /* 0x000ef00000008800 */
[----:B------:R-:W-:Y:S01]  /*0330*/  BAR.SYNC.DEFER_BLOCKING 0x0 ;  /* 0x0000000000007b1d */ /* 0x000fe20000010000 */
[----:B------:R-:W-:-:S05]  /*0340*/  LOP3.LUT R10, R0, 0x7f, RZ, 0xc0, !PT ;  /* 0x0000007f000a7812 */ /* 0x000fca00078ec0ff */
[----:B------:R-:W-:Y:S02]  /*0350*/  UMOV UR8, 0x400 ;  /* 0x0000040000087882 */ /* 0x000fe40000000000 */
[----:B------:R-:W4:Y:S08]  /*0360*/  LDC R4, c[0x0][0x398] ;  /* 0x0000e600ff047b82 */ /* 0x000f300000000800 */
[----:B------:R-:W5:Y:S01]  /*0370*/  LDC R13, c[0x0][0x3a0] ;  /* 0x0000e800ff0d7b82 */ /* 0x000f620000000800 */
[----:B---3--:R-:W-:-:S07]  /*0380*/  ULEA UR8, UR4, UR8, 0x18 ;  /* 0x0000000804087291 */ /* 0x008fce000f8ec0ff */
[----:B------:R-:W3:Y:S02]  /*0390*/  S2UR UR15, SR_CTAID.Y ;  /* 0x00000000000f79c3 */ /* 0x000ee40000002600 */
[----:B--2---:R-:W2:Y:S06]  /*03a0*/  LDS R3, [UR8] ;  /* 0x00000008ff037984 */ /* 0x004eac0008000800 */
[----:B------:R-:W-:Y:S06]  /*03b0*/  BAR.SYNC.DEFER_BLOCKING 0x0 ;  /* 0x0000000000007b1d */ /* 0x000fec0000010000 */
[----:B------:R-:W-:Y:S05]  /*03c0*/  @P2 BRA `(.L_x_5) ;  /* 0x0000000000182947 */ /* 0x000fea0003800000 */
[----:B------:R-:W-:Y:S01]  /*03d0*/  ELECT P0, URZ, PT ;  /* 0x0000000000ff782f */ /* 0x000fe20003800000 */
[----:B------:R-:W-:Y:S01]  /*03e0*/  IMAD.MOV.U32 R2, RZ, RZ, 0x1 ;  /* 0x00000001ff027424 */ /* 0x000fe200078e00ff */
[----:B------:R-:W-:Y:S01]  /*03f0*/  UMOV UR5, 0x40 ;  /* 0x0000004000057882 */ /* 0x000fe20000000000 */
[----:B------:R-:W-:Y:S01]  /*0400*/  UVIRTCOUNT.DEALLOC.SMPOOL 0x80 ;  /* 0x000000800000784c */ /* 0x000fe20000000000 */
[----:B------:R-:W-:-:S09]  /*0410*/  ULEA UR5, UR4, UR5, 0x18 ;  /* 0x0000000504057291 */ /* 0x000fd2000f8ec0ff */
[----:B------:R5:W-:Y:S03]  /*0420*/  @P0 STS.U8 [UR5], R2 ;  /* 0x00000002ff000988 */ /* 0x000be60008000005 */
.L_x_5:
[----:B------:R-:W5:Y:S01]  /*0430*/  S2UR UR4, SR_CTAID.Z ;  /* 0x00000000000479c3 */ /* 0x000f620000002700 */
[----:B------:R-:W4:Y:S01]  /*0440*/  LDCU UR5, c[0x0][0x370] ;  /* 0x00006e00ff0577ac */ /* 0x000f220008000800 */
[----:B------:R-:W-:Y:S01]  /*0450*/  ISETP.GE.U32.AND P0, PT, R10, 0x20, PT ;  /* 0x000000200a00780c */ /* 0x000fe20003f06070 */
[----:B----4-:R-:W-:Y:S01]  /*0460*/  VIADD R4, R4, 0xffffffff ;  /* 0xffffffff04047836 */ /* 0x010fe20000000000 */
[C---:B------:R-:W-:Y:S01]  /*0470*/  ISETP.NE.U32.AND P3, PT, R10.reuse, RZ, PT ;  /* 0x000000ff0a00720c */ /* 0x040fe20003f65070 */
[----:B------:R-:W5:Y:S01]  /*0480*/  LDCU UR6, c[0x0][0x374] ;  /* 0x00006e80ff0677ac */ /* 0x000f620008000800 */
[----:B------:R-:W-:Y:S01]  /*0490*/  LEA R11, R10, UR8, 0x2 ;  /* 0x000000080a0b7c11 */ /* 0x000fe2000f8e10ff */
[----:B-----5:R-:W-:Y:S01]  /*04a0*/  VIADD R12, R13, 0xffffffff ;  /* 0xffffffff0d0c7836 */ /* 0x020fe20000000000 */
[----:B------:R-:W4:Y:S01]  /*04b0*/  S2UR UR7, SR_CTAID.X ;  /* 0x00000000000779c3 */ /* 0x000f220000002500 */
[----:B------:R-:W5:Y:S01]  /*04c0*/  LDCU.64 UR20, c[0x0][0x3c0] ;  /* 0x00007800ff1477ac */ /* 0x000f620008000a00 */
[----:B--2---:R-:W-:Y:S01]  /*04d0*/  R2UR UR23, R3 ;  /* 0x00000000031772ca */ /* 0x004fe200000e0000 */
[----:B------:R-:W-:Y:S04]  /*04e0*/  BSSY.RECONVERGENT B0, `(.L_x_6) ;  /* 0x0000011000007945 */ /* 0x000fe80003800200 */
[----:B------:R2:W-:Y:S01]  /*04f0*/  @!P0 STS [R11], RZ ;  /* 0x000000ff0b008388 */ /* 0x0005e20000000800 */
[----:B------:R-:W-:-:S03]  /*0500*/  NOP ;  /* 0x0000000000007918 */ /* 0x000fc60000000000 */
[----:B------:R2:W-:Y:S01]  /*0510*/  @!P3 STS [UR8+0x24], R4 ;  /* 0x00002404ff00b988 */ /* 0x0005e20008000808 */
[----:B---3--:R-:W-:-:S03]  /*0520*/  UIMAD UR4, UR4, UR6, UR15 ;  /* 0x00000006040472a4 */ /* 0x008fc6000f8e020f */
[----:B------:R2:W-:Y:S01]  /*0530*/  @!P3 STS [UR8+0x20], R12 ;  /* 0x0000200cff00b988 */ /* 0x0005e20008000808 */
[----:B----4-:R-:W-:-:S04]  /*0540*/  UIMAD UR4, UR4, UR5, UR7 ;  /* 0x00000005040472a4 */ /* 0x010fc8000f8e0207 */
[----:B------:R-:W-:-:S04]  /*0550*/  UIMAD UR4, UR4, 0x180, URZ ;  /* 0x00000180040478a4 */ /* 0x000fc8000f8e02ff */
[----:B-----5:R-:W-:-:S04]  /*0560*/  UIADD3 UR24, UP0, UPT, UR4, UR20, URZ ;  /* 0x0000001404187290 */ /* 0x020fc8000ff1e0ff */
[----:B------:R-:W-:Y:S01]  /*0570*/  ULEA.HI.X.SX32 UR25, UR4, UR21, 0x1, UP0 ;  /* 0x0000001504197291 */ /* 0x000fe200080f0eff */
[----:B--2---:R-:W-:Y:S11]  /*0580*/  @P3 BRA `(.L_x_7) ;  /* 0x0000000000183947 */ /* 0x004ff60003800000 */
[----:B------:R-:W2:Y:S01]  /*0590*/  LDS R2, [UR8+0x8] ;  /* 0x00000808ff027984 */ /* 0x000ea20008000800 */
[----:B------:R-:W3:Y:S01]  /*05a0*/  LDC.64 R6, c[0x0][0x380] ;  /* 0x0000e000ff067b82 */ /* 0x000ee20000000a00 */
[----:B------:R-:W-:Y:S02]  /*05b0*/  IMAD.MOV.U32 R3, RZ, RZ, 0x70 ;  /* 0x00000070ff037424 */ /* 0x000fe400078e00ff */
[----:B---3--:R3:W-:Y:S03]  /*05c0*/  STS.64 [UR8], R6 ;  /* 0x00000006ff007988 */ /* 0x0087e60008000a08 */
[----:B--2---:R-:W-:-:S05]  /*05d0*/  LOP3.LUT R2, R2, 0x10, R3, 0xd8, !PT ;  /* 0x0000001002027812 */ /* 0x004fca00078ed803 */
[----:B------:R3:W-:Y:S02]  /*05e0*/  STS [UR8+0x8], R2 ;  /* 0x00000802ff007988 */ /* 0x0007e40008000808 */
.L_x_7:
[----:B------:R-:W-:Y:S05]  /*05f0*/  BSYNC.RECONVERGENT B0 ;  /* 0x0000000000007941 */ /* 0x000fea0003800200 */
.L_x_6:
[----:B------:R-:W-:Y:S04]  /*0600*/  BSSY.RECONVERGENT B0, `(.L_x_8) ;  /* 0x000000a000007945 */ /* 0x000fe80003800200 */
[----:B------:R-:W-:Y:S05]  /*0610*/  @P3 BRA `(.L_x_9) ;  /* 0x0000000000203947 */ /* 0x000fea0003800000 */
[----:B---3--:R-:W2:Y:S01]  /*0620*/  LDS R2, [UR8+0x34] ;  /* 0x00003408ff027984 */ /* 0x008ea20008000800 */
[----:B------:R-:W-:Y:S02]  /*0630*/  IMAD.MOV.U32 R3, RZ, RZ, 0x3f000000 ;  /* 0x3f000000ff037424 */ /* 0x000fe400078e00ff */
[----:B------:R-:W-:Y:S01]  /*0640*/  @!P3 IMAD.MOV.U32 R5, RZ, RZ, 0x3f ;  /* 0x0000003fff05b424 */ /* 0x000fe200078e00ff */
[----:B------:R-:W3:Y:S02]  /*0650*/  @!P3 LDS R6, [UR8+0x38] ;  /* 0x00003808ff06b984 */ /* 0x000ee40008000800 */
[----:B--2---:R-:W-:Y:S02]  /*0660*/  LOP3.LUT R2, R2, 0xff000000, R3, 0xb8, !PT ;  /* 0xff00000002027812 */ /* 0x004fe400078eb803 */
[----:B---3--:R-:W-:-:S03]  /*0670*/  @!P3 LOP3.LUT R3, R6, 0xff, R5, 0xb8, !PT ;  /* 0x000000ff0603b812 */ /* 0x008fc600078eb805 */
[----:B------:R2:W-:Y:S04]  /*0680*/  STS [UR8+0x34], R2 ;  /* 0x00003402ff007988 */ /* 0x0005e80008000808 */
[----:B------:R2:W-:Y:S02]  /*0690*/  @!P3 STS [UR8+0x38], R3 ;  /* 0x00003803ff00b988 */ /* 0x0005e40008000808 */
.L_x_9:
[----:B------:R-:W-:Y:S05]  /*06a0*/  BSYNC.RECONVERGENT B0 ;  /* 0x0000000000007941 */ /* 0x000fea0003800200 */
.L_x_8:
[----:B------:R-:W-:Y:S04]  /*06b0*/  BSSY.RECONVERGENT B0, `(.L_x_10) ;  /* 0x000000e000007945 */ /* 0x000fe80003800200 */
[----:B------:R-:W-:Y:S05]  /*06c0*/  @P3 BRA `(.L_x_11) ;  /* 0x0000000000303947 */ /* 0x000fea0003800000 */
[----:B--2---:R-:W2:Y:S01]  /*06d0*/  LDS R3, [UR8+0x34] ;  /* 0x00003408ff037984 */ /* 0x004ea20008000800 */
[----:B------:R-:W4:Y:S03]  /*06e0*/  LDC.64 R8, c[0x0][0x3a8] ;  /* 0x0000ea00ff087b82 */ /* 0x000f260000000a00 */
[----:B---3--:R-:W3:Y:S01]  /*06f0*/  LDS R2, [UR8+0x1c] ;  /* 0x00001c08ff027984 */ /* 0x008ee20008000800 */
[C---:B----4-:R-:W-:Y:S01]  /*0700*/  SHF.L.U64.HI R6, R8.reuse, 0x1, R9 ;  /* 0x0000000108067819 */ /* 0x050fe20000010209 */
[----:B------:R-:W-:-:S03]  /*0710*/  IMAD.SHL.U32 R5, R8, 0x2, RZ ;  /* 0x0000000208057824 */ /* 0x000fc600078e00ff */
[--C-:B------:R-:W-:Y:S02]  /*0720*/  SHF.R.U32.HI R7, RZ, 0x4, R6.reuse ;  /* 0x00000004ff077819 */ /* 0x100fe40000011606 */
[----:B------:R-:W-:-:S05]  /*0730*/  SHF.R.U64 R5, R5, 0x4, R6 ;  /* 0x0000000405057819 */ /* 0x000fca0000001206 */
[----:B------:R4:W-:Y:S01]  /*0740*/  STS [UR8+0xc], R5 ;  /* 0x00000c05ff007988 */ /* 0x0009e20008000808 */
[----:B--2---:R-:W-:Y:S02]  /*0750*/  LOP3.LUT R3, R3, 0x7, RZ, 0xb8, !PT ;  /* 0x0000000703037812 */ /* 0x004fe400078eb8ff */
[----:B---3--:R-:W-:-:S03]  /*0760*/  LOP3.LUT R2, R2, 0xf, R7, 0xb8, !PT ;  /* 0x0000000f02027812 */ /* 0x008fc600078eb807 */
[----:B------:R4:W-:Y:S04]  /*0770*/  STS [UR8+0x34], R3 ;  /* 0x00003403ff007988 */ /* 0x0009e80008000808 */
[----:B------:R4:W-:Y:S02]  /*0780*/  STS [UR8+0x1c], R2 ;  /* 0x00001c02ff007988 */ /* 0x0009e40008000808 */
.L_x_11:
[----:B------:R-:W-:Y:S05]  /*0790*/  BSYNC.RECONVERGENT B0 ;  /* 0x0000000000007941 */ /* 0x000fea0003800200 */
.L_x_10:
[----:B------:R-:W-:Y:S04]  /*07a0*/  BSSY.RECONVERGENT B1, `(.L_x_12) ;  /* 0x000001a000017945 */ /* 0x000fe80003800200 */
[----:B------:R-:W-:Y:S04]  /*07b0*/  BSSY.RELIABLE B0, `(.L_x_13) ;  /* 0x0000015000007945 */ /* 0x000fe80003800100 */
[----:B------:R-:W-:Y:S05]  /*07c0*/  @P3 BRA `(.L_x_14) ;  /* 0x0000000000203947 */ /* 0x000fea0003800000 */
[----:B--234-:R-:W2:Y:S02]  /*07d0*/  LDS R2, [UR8+0x34] ;  /* 0x00003408ff027984 */ /* 0x01cea40008000800 */
[----:B--2---:R-:W-:-:S05]  /*07e0*/  LOP3.LUT R2, R2, 0x38, RZ, 0xb8, !PT ;  /* 0x0000003802027812 */ /* 0x004fca00078eb8ff */
[----:B------:R2:W-:Y:S01]  /*07f0*/  STS [UR8+0x34], R2 ;  /* 0x00003402ff007988 */ /* 0x0005e20008000808 */
[----:B------:R-:W-:Y:S05]  /*0800*/  @P3 BRA `(.L_x_15) ;  /* 0x0000000000203947 */ /* 0x000fea0003800000 */
[----:B--2---:R-:W2:Y:S01]  /*0810*/  LDS R2, [UR8+0x8] ;  /* 0x00000808ff027984 */ /* 0x004ea20008000800 */
[----:B------:R-:W-:-:S05]  /*0820*/  IMAD.MOV.U32 R3, RZ, RZ, 0x780 ;  /* 0x00000780ff037424 */ /* 0x000fca00078e00ff */
[----:B--2---:R-:W-:-:S05]  /*0830*/  LOP3.LUT R2, R2, 0x500, R3, 0xd8, !PT ;  /* 0x0000050002027812 */ /* 0x004fca00078ed803 */
[----:B------:R5:W-:Y:S02]  /*0840*/  STS [UR8+0x8], R2 ;  /* 0x00000802ff007988 */ /* 0x000be40008000808 */
.L_x_14:
[----:B------:R-:W-:Y:S05]  /*0850*/  @P3 BRA `(.L_x_16) ;  /* 0x0000000000283947 */ /* 0x000fea0003800000 */
[----:B--2345:R-:W2:Y:S02]  /*0860*/  LDS R2, [UR8+0x8] ;  /* 0x00000808ff027984 */ /* 0x03cea40008000800 */
[----:B--2---:R-:W-:-:S05]  /*0870*/  LOP3.LUT R2, R2, 0x1800, RZ, 0xb8, !PT ;  /* 0x0000180002027812 */ /* 0x004fca00078eb8ff */
[----:B------:R3:W-:Y:S02]  /*0880*/  STS [UR8+0x8], R2 ;  /* 0x00000802ff007988 */ /* 0x0007e40008000808 */
.L_x_15:
[----:B------:R-:W-:Y:S05]  /*0890*/  @P3 BREAK.RELIABLE B0 ;  /* 0x0000000000003942 */ /* 0x000fea0003800100 */
[----:B------:R-:W-:Y:S05]  /*08a0*/  @P3 BRA `(.L_x_17) ;  /* 0x0000000000243947 */ /* 0x000fea0003800000 */
[----:B------:R-:W4:Y:S01]  /*08b0*/  LDS R3, [UR8+0x8] ;  /* 0x00000808ff037984 */ /* 0x000f220008000800 */
[----:B--23--:R-:W-:-:S05]  /*08c0*/  IMAD.MOV.U32 R2, RZ, RZ, 0x6000 ;  /* 0x00006000ff027424 */ /* 0x00cfca00078e00ff */
[----:B----4-:R-:W-:-:S04]  /*08d0*/  LOP3.LUT R2, R3, 0x6000, R2, 0xd8, !PT ;  /* 0x0000600003027812 */ /* 0x010fc800078ed802 */
[----:B------:R-:W-:-:S05]  /*08e0*/  LOP3.LUT R2, R2, 0x400000, RZ, 0xb8, !PT ;  /* 0x0040000002027812 */ /* 0x000fca00078eb8ff */
[----:B------:R2:W-:Y:S02]  /*08f0*/  STS [UR8+0x8], R2 ;  /* 0x00000802ff007988 */ /* 0x0005e40008000808 */
.L_x_16:
[----:B------:R-:W-:Y:S05]  /*0900*/  BSYNC.RELIABLE B0 ;  /* 0x0000000000007941 */ /* 0x000fea0003800100 */
.L_x_13:
[----:B--2345:R-:W2:Y:S02]  /*0910*/  @!P3 LDS R2, [UR8+0x8] ;  /* 0x00000808ff02b984 */ /* 0x03cea40008000800 */
[----:B--2---:R-:W-:-:S05]  /*0920*/  @!P3 LOP3.LUT R2, R2, 0x8000, RZ, 0xb8, !PT ;  /* 0x000080000202b812 */ /* 0x004fca00078eb8ff */
[----:B------:R4:W-:Y:S02]  /*0930*/  @!P3 STS [UR8+0x8], R2 ;  /* 0x00000802ff00b988 */ /* 0x0009e40008000808 */
.L_x_17:
[----:B------:R-:W-:Y:S05]  /*0940*/  BSYNC.RECONVERGENT B1 ;  /* 0x0000000000017941 */ /* 0x000fea0003800200 */
.L_x_12:
[----:B------:R-:W-:Y:S05]  /*0950*/  WARPSYNC.ALL ;  /* 0x0000000000007948 */ /* 0x000fea0003800000 */
[----:B------:R-:W-:Y:S01]  /*0960*/  NOP ;  /* 0x0000000000007918 */ /* 0x000fe20000000000 */
[----:B------:R-:W-:Y:S05]  /*0970*/  @P0 BRA `(.L_x_18) ;  /* 0x0000000000300947 */ /* 0x000fea0003800000 */
[----:B--234-:R-:W2:Y:S01]  /*0980*/  S2R R2, SR_LANEID ;  /* 0x0000000000027919 */ /* 0x01cea20000000000 */
[----:B------:R-:W-:Y:S05]  /*0990*/  WARPSYNC.ALL ;  /* 0x0000000000007948 */ /* 0x000fea0003800000 */
[----:B------:R-:W-:Y:S01]  /*09a0*/  NOP ;  /* 0x0000000000007918 */ /* 0x000fe20000000000 */
[----:B--2---:R-:W-:-:S05]  /*09b0*/  IMAD.SHL.U32 R5, R2, 0x4, RZ ;  /* 0x0000000402057824 */ /* 0x004fca00078e00ff */
[----:B------:R-:W2:Y:S01]  /*09c0*/  LDS R7, [R5+UR8] ;  /* 0x0000000805077984 */ /* 0x000ea20008000800 */
[----:B------:R-:W-:-:S05]  /*09d0*/  IADD3 R2, P1, PT, R5, UR24, RZ ;  /* 0x0000001805027c10 */ /* 0x000fca000ff3e0ff */
[----:B------:R-:W-:-:S05]  /*09e0*/  IMAD.X R3, RZ, RZ, UR25, P1 ;  /* 0x00000019ff037e24 */ /* 0x000fca00088e06ff */
[----:B--2---:R5:W2:Y:S01]  /*09f0*/  ATOMG.E.EXCH.STRONG.GPU PT, RZ, [R2], R7 ;  /* 0x0000000702ff73a8 */ /* 0x004aa200041ee100 */
[----:B------:R-:W-:-:S04]  /*0a00*/  DEPBAR {5,4,3,2,1,0} ;  /* 0x0000003f0000791a */ /* 0x000fc80000000000 */
[----:B------:R-:W3:Y:S02]  /*0a10*/  CCTL.E.C.LDCU.IV.DEEP [UR24] ;  /* 0x0000000018007540 */ /* 0x000ee40009c08000 */
[----:B---3--:R5:W-:Y:S01]  /*0a20*/  UTMACCTL.IV [UR24] ;  /* 0x00000000180079b9 */ /* 0x008be20008000000 */
[----:B------:R-:W-:Y:S01]  /*0a30*/  NOP ;  /* 0x0000000000007918 */ /* 0x000fe20000000000 */
.L_x_18:
[----:B------:R-:W-:Y:S05]  /*0a40*/  @P0 BRA `(.L_x_19) ;  /* 0x00000000000c0947 */ /* 0x000fea0003800000 */
[----:B------:R0:W-:Y:S01]  /*0a50*/  UTMACMDFLUSH ;  /* 0x00000000000079b7 */ /* 0x0001e20000000000 */
[----:B------:R-:W-:Y:S05]  /*0a60*/  @P0 BRA `(.L_x_19) ;  /* 0x0000000000040947 */ /* 0x000fea0003800000 */
[----:B------:R-:W-:-:S04]  /*0a70*/  DEPBAR.LE SB0, 0x0 ;  /* 0x000080000000791a */ /* 0x000fc80000000000 */
.L_x_19:
[----:B------:R-:W-:Y:S05]  /*0a80*/  WARPSYNC.ALL ;  /* 0x0000000000007948 */ /* 0x000fea0003800000 */
[----:B------:R-:W-:Y:S01]  /*0a90*/  NOP ;  /* 0x0000000000007918 */ /* 0x000fe20000000000 */
[----:B--2---:R-:W-:Y:S06]  /*0aa0*/  BAR.SYNC.DEFER_BLOCKING 0x0 ;  /* 0x0000000000007b1d */ /* 0x004fec0000010000 */
[----:B------:R-:W-:Y:S02]  /*0ab0*/  BSSY.RECONVERGENT B1, `(.L_x_20) ;  /* 0x000000b000017945 */ /* 0x000fe40003800200 */
[----:B------:R-:W-:Y:S06]  /*0ac0*/  BAR.SYNC.DEFER_BLOCKING 0x0 ;  /* 0x0000000000007b1d */ /* 0x000fec0000010000 */
[----:B------:R2:W-:Y:S01]  /*0ad0*/  @!P0 STS [R11], RZ ;  /* 0x000000ff0b008388 */ /* 0x0005e20000000800 */
[----:B------:R-:W-:Y:S01]  /*0ae0*/  NOP ;  /* 0x0000000000007918 */ /* 0x000fe20000000000 */
[----:B------:R-:W-:Y:S05]  /*0af0*/  @P3 BRA `(.L_x_21) ;  /* 0x0000000000183947 */ /* 0x000fea0003800000 */
[----:B---345:R-:W3:Y:S01]  /*0b00*/  LDS R2, [UR8+0x8] ;  /* 0x00000808ff027984 */ /* 0x038ee20008000800 */
[----:B------:R-:W4:Y:S01]  /*0b10*/  LDC.64 R6, c[0x0][0x388] ;  /* 0x0000e200ff067b82 */ /* 0x000f220000000a00 */
[----:B------:R-:W-:Y:S02]  /*0b20*/  IMAD.MOV.U32 R3, RZ, RZ, 0x70 ;  /* 0x00000070ff037424 */ /* 0x000fe400078e00ff */
[----:B----4-:R4:W-:Y:S03]  /*0b30*/  STS.64 [UR8], R6 ;  /* 0x00000006ff007988 */ /* 0x0109e60008000a08 */
[----:B---3--:R-:W-:-:S05]  /*0b40*/  LOP3.LUT R2, R2, 0x10, R3, 0xd8, !PT ;  /* 0x0000001002027812 */ /* 0x008fca00078ed803 */
[----:B------:R4:W-:Y:S02]  /*0b50*/  STS [UR8+0x8], R2 ;  /* 0x00000802ff007988 */ /* 0x0009e40008000808 */
.L_x_21:
[----:B-----5:R-:W-:Y:S05]  /*0b60*/  BSYNC.RECONVERGENT B1 ;  /* 0x0000000000017941 */ /* 0x020fea0003800200 */
.L_x_20:
[----:B------:R-:W-:Y:S04]  /*0b70*/  BSSY.RECONVERGENT B2, `(.L_x_22) ;  /* 0x000000f000027945 */ /* 0x000fe80003800200 */
[----:B------:R-:W-:Y:S04]  /*0b80*/  BSSY.RELIABLE B1, `(.L_x_23) ;  /* 0x000000c000017945 */ /* 0x000fe80003800100 */
[----:B------:R-:W-:Y:S05]  /*0b90*/  @P3 BRA `(.L_x_24) ;  /* 0x0000000000283947 */ /* 0x000fea0003800000 */
[----:B---34-:R-:W3:Y:S01]  /*0ba0*/  LDS R2, [UR8+0x34] ;  /* 0x00003408ff027984 */ /* 0x018ee20008000800 */
[----:B------:R-:W-:Y:S01]  /*0bb0*/  IMAD.MOV.U32 R3, RZ, RZ, 0x3f000000 ;  /* 0x3f000000ff037424 */ /* 0x000fe200078e00ff */
[----:B------:R-:W-:Y:S05]  /*0bc0*/  @P3 BREAK.RELIABLE B1 ;  /* 0x0000000000013942 */ /* 0x000fea0003800100 */
[----:B---3--:R-:W-:-:S05]  /*0bd0*/  LOP3.LUT R2, R2, 0xff000000, R3, 0xb8, !PT ;  /* 0xff00000002027812 */ /* 0x008fca00078eb803 */
[----:B------:R3:W-:Y:S01]  /*0be0*/  STS [UR8+0x34], R2 ;  /* 0x00003402ff007988 */ /* 0x0007e20008000808 */
[----:B------:R-:W-:Y:S05]  /*0bf0*/  @P3 BRA `(.L_x_25) ;  /* 0x0000000000183947 */ /* 0x000fea0003800000 */
[----:B---3--:R-:W3:Y:S01]  /*0c00*/  LDS R2, [UR8+0x38] ;  /* 0x00003808ff027984 */ /* 0x008ee20008000800 */
[----:B------:R-:W-:-:S05]  /*0c10*/  IMAD.MOV.U32 R3, RZ, RZ, 0xff ;  /* 0x000000ffff037424 */ /* 0x000fca00078e00ff */
[----:B---3--:R-:W-:-:S05]  /*0c20*/  LOP3.LUT R2, R2, 0xff, R3, 0xb8, !PT ;  /* 0x000000ff02027812 */ /* 0x008fca00078eb803 */
[----:B------:R5:W-:Y:S02]  /*0c30*/  STS [UR8+0x38], R2 ;  /* 0x00003802ff007988 */ /* 0x000be40008000808 */
.L_x_24:
[----:B------:R-:W-:Y:S05]  /*0c40*/  BSYNC.RELIABLE B1 ;  /* 0x0000000000017941 */ /* 0x000fea0003800100 */
.L_x_23:
[----:B------:R2:W-:Y:S02]  /*0c50*/  @!P3 STS [UR8+0x20], R12 ;  /* 0x0000200cff00b988 */ /* 0x0005e40008000808 */
.L_x_25:
[----:B------:R-:W-:Y:S05]  /*0c60*/  BSYNC.RECONVERGENT B2 ;  /* 0x0000000000027941 */ /* 0x000fea0003800200 */
.L_x_22:
[----:B------:R-:W-:Y:S05]  /*0c70*/  WARPSYNC.ALL ;  /* 0x0000000000007948 */ /* 0x000fea0003800000 */
[----:B------:R-:W-:Y:S01]  /*0c80*/  NOP ;  /* 0x0000000000007918 */ /* 0x000fe20000000000 */
[----:B------:R-:W2:Y:S01]  /*0c90*/  LDC R5, c[0x0][0x39c] ;  /* 0x0000e700ff057b82 */ /* 0x000ea20000000800 */
[----:B------:R-:W-:Y:S01]  /*0ca0*/  BSSY.RECONVERGENT B2, `(.L_x_26) ;  /* 0x0000010000027945 */ /* 0x000fe20003800200 */
[----:B--2---:R-:W-:-:S05]  /*0cb0*/  VIADD R5, R5, 0xffffffff ;  /* 0xffffffff05057836 */ /* 0x004fca0000000000 */
[----:B------:R2:W-:Y:S01]  /*0cc0*/  @!P3 STS [UR8+0x24], R5 ;  /* 0x00002405ff00b988 */ /* 0x0005e20008000808 */
[----:B------:R-:W-:Y:S05]  /*0cd0*/  @P3 BRA `(.L_x_27) ;  /* 0x0000000000303947 */ /* 0x000fea0003800000 */
[----:B------:R-:W2:Y:S01]  /*0ce0*/  LDS R3, [UR8+0x34] ;  /* 0x00003408ff037984 */ /* 0x000ea20008000800 */
[----:B----4-:R-:W4:Y:S03]  /*0cf0*/  LDC.64 R6, c[0x0][0x3b0] ;  /* 0x0000ec00ff067b82 */ /* 0x010f260000000a00 */
[----:B---3-5:R-:W3:Y:S01]  /*0d00*/  LDS R2, [UR8+0x1c] ;  /* 0x00001c08ff027984 */ /* 0x028ee20008000800 */
        /* <DEDUP_REMOVED lines=9> */
.L_x_27:
[----:B------:R-:W-:Y:S05]  /*0da0*/  BSYNC.RECONVERGENT B2 ;  /* 0x0000000000027941 */ /* 0x000fea0003800200 */
.L_x_26:
[----:B------:R-:W-:Y:S04]  /*0db0*/  BSSY.RECONVERGENT B3, `(.L_x_28) ;  /* 0x000001a000037945 */ /* 0x000fe80003800200 */
[----:B------:R-:W-:Y:S04]  /*0dc0*/  BSSY.RELIABLE B2, `(.L_x_29) ;  /* 0x0000015000027945 */ /* 0x000fe80003800100 */
[----:B------:R-:W-:Y:S05]  /*0dd0*/  @P3 BRA `(.L_x_30) ;  /* 0x0000000000203947 */ /* 0x000fea0003800000 */
[----:B---345:R-:W3:Y:S02]  /*0de0*/  LDS R2, [UR8+0x34] ;  /* 0x00003408ff027984 */ /* 0x038ee40008000800 */
[----:B---3--:R-:W-:-:S05]  /*0df0*/  LOP3.LUT R2, R2, 0x38, RZ, 0xb8, !PT ;  /* 0x0000003802027812 */ /* 0x008fca00078eb8ff */
[----:B------:R3:W-:Y:S01]  /*0e00*/  STS [UR8+0x34], R2 ;  /* 0x00003402ff007988 */ /* 0x0007e20008000808 */
[----:B------:R-:W-:Y:S05]  /*0e10*/  @P3 BRA `(.L_x_31) ;  /* 0x0000000000203947 */ /* 0x000fea0003800000 */
[----:B---3--:R-:W3:Y:S01]  /*0e20*/  LDS R2, [UR8+0x8] ;  /* 0x00000808ff027984 */ /* 0x008ee20008000800 */
[----:B------:R-:W-:-:S05]  /*0e30*/  IMAD.MOV.U32 R3, RZ, RZ, 0x780 ;  /* 0x00000780ff037424 */ /* 0x000fca00078e00ff */
[----:B---3--:R-:W-:-:S05]  /*0e40*/  LOP3.LUT R2, R2, 0x500, R3, 0xd8, !PT ;  /* 0x0000050002027812 */ /* 0x008fca00078ed803 */
[----:B------:R3:W-:Y:S02]  /*0e50*/  STS [UR8+0x8], R2 ;  /* 0x00000802ff007988 */ /* 0x0007e40008000808 */
.L_x_30:
[----:B------:R-:W-:Y:S05]  /*0e60*/  @P3 BRA `(.L_x_32) ;  /* 0x0000000000283947 */ /* 0x000fea0003800000 */
[----:B---345:R-:W3:Y:S02]  /*0e70*/  LDS R2, [UR8+0x8] ;  /* 0x00000808ff027984 */ /* 0x038ee40008000800 */
[----:B---3--:R-:W-:-:S05]  /*0e80*/  LOP3.LUT R2, R2, 0x1800, RZ, 0xb8, !PT ;  /* 0x0000180002027812 */ /* 0x008fca00078eb8ff */
[----:B------:R4:W-:Y:S02]  /*0e90*/  STS [UR8+0x8], R2 ;  /* 0x00000802ff007988 */ /* 0x0009e40008000808 */
.L_x_31:
[----:B------:R-:W-:Y:S05]  /*0ea0*/  @P3 BREAK.RELIABLE B2 ;  /* 0x0000000000023942 */ /* 0x000fea0003800100 */
[----:B------:R-:W-:Y:S05]  /*0eb0*/  @P3 BRA `(.L_x_33) ;  /* 0x0000000000243947 */ /* 0x000fea0003800000 */
[----:B---34-:R-:W3:Y:S01]  /*0ec0*/  LDS R2, [UR8+0x8] ;  /* 0x00000808ff027984 */ /* 0x018ee20008000800 */
[----:B------:R-:W-:-:S05]  /*0ed0*/  IMAD.MOV.U32 R3, RZ, RZ, 0x6000 ;  /* 0x00006000ff037424 */ /* 0x000fca00078e00ff */
[----:B---3--:R-:W-:-:S04]  /*0ee0*/  LOP3.LUT R2, R2, 0x6000, R3, 0xd8, !PT ;  /* 0x0000600002027812 */ /* 0x008fc800078ed803 */
[----:B------:R-:W-:-:S05]  /*0ef0*/  LOP3.LUT R2, R2, 0x400000, RZ, 0xb8, !PT ;  /* 0x0040000002027812 */ /* 0x000fca00078eb8ff */
[----:B------:R3:W-:Y:S02]  /*0f00*/  STS [UR8+0x8], R2 ;  /* 0x00000802ff007988 */ /* 0x0007e40008000808 */
.L_x_32:
[----:B------:R-:W-:Y:S05]  /*0f10*/  BSYNC.RELIABLE B2 ;  /* 0x0000000000027941 */ /* 0x000fea0003800100 */
.L_x_29:
[----:B---345:R-:W3:Y:S02]  /*0f20*/  @!P3 LDS R2, [UR8+0x8] ;  /* 0x00000808ff02b984 */ /* 0x038ee40008000800 */
[----:B---3--:R-:W-:-:S05]  /*0f30*/  @!P3 LOP3.LUT R2, R2, 0x8000, RZ, 0xb8, !PT ;  /* 0x000080000202b812 */ /* 0x008fca00078eb8ff */
[----:B------:R5:W-:Y:S02]  /*0f40*/  @!P3 STS [UR8+0x8], R2 ;  /* 0x00000802ff00b988 */ /* 0x000be40008000808 */
.L_x_33:
[----:B------:R-:W-:Y:S05]  /*0f50*/  BSYNC.RECONVERGENT B3 ;  /* 0x0000000000037941 */ /* 0x000fea0003800200 */
.L_x_28:
[----:B------:R-:W-:Y:S05]  /*0f60*/  WARPSYNC.ALL ;  /* 0x0000000000007948 */ /* 0x000fea0003800000 */
[----:B------:R-:W-:Y:S01]  /*0f70*/  NOP ;  /* 0x0000000000007918 */ /* 0x000fe20000000000 */
[----:B------:R-:W-:-:S04]  /*0f80*/  UIADD3 UR5, UPT, UPT, UR4, 0x80, URZ ;  /* 0x0000008004057890 */ /* 0x000fc8000fffe0ff */
[----:B------:R-:W-:-:S04]  /*0f90*/  UIADD3 UR26, UP0, UPT, UR5, UR20, URZ ;  /* 0x00000014051a7290 */ /* 0x000fc8000ff1e0ff */
[----:B------:R-:W-:Y:S01]  /*0fa0*/  ULEA.HI.X.SX32 UR27, UR5, UR21, 0x1, UP0 ;  /* 0x00000015051b7291 */ /* 0x000fe200080f0eff */
[----:B------:R-:W-:Y:S11]  /*0fb0*/  @P0 BRA `(.L_x_34) ;  /* 0x0000000000300947 */ /* 0x000ff60003800000 */
[----:B---345:R-:W3:Y:S01]  /*0fc0*/  S2R R2, SR_LANEID ;  /* 0x0000000000027919 */ /* 0x038ee20000000000 */
[----:B------:R-:W-:Y:S05]  /*0fd0*/  WARPSYNC.ALL ;  /* 0x0000000000007948 */ /* 0x000fea0003800000 */
[----:B------:R-:W-:Y:S01]  /*0fe0*/  NOP ;  /* 0x0000000000007918 */ /* 0x000fe20000000000 */
[----:B---3--:R-:W-:-:S05]  /*0ff0*/  IMAD.SHL.U32 R6, R2, 0x4, RZ ;  /* 0x0000000402067824 */ /* 0x008fca00078e00ff */
[----:B------:R-:W3:Y:S01]  /*1000*/  LDS R7, [R6+UR8] ;  /* 0x0000000806077984 */ /* 0x000ee20008000800 */
[----:B------:R-:W-:-:S05]  /*1010*/  IADD3 R2, P1, PT, R6, UR26, RZ ;  /* 0x0000001a06027c10 */ /* 0x000fca000ff3e0ff */
[----:B------:R-:W-:-:S05]  /*1020*/  IMAD.X R3, RZ, RZ, UR27, P1 ;  /* 0x0000001bff037e24 */ /* 0x000fca00088e06ff */
[----:B---3--:R3:W4:Y:S01]  /*1030*/  ATOMG.E.EXCH.STRONG.GPU PT, RZ, [R2], R7 ;  /* 0x0000000702ff73a8 */ /* 0x00872200041ee100 */
[----:B------:R-:W-:-:S04]  /*1040*/  DEPBAR {5,4,3,2,1,0} ;  /* 0x0000003f0000791a */ /* 0x000fc80000000000 */
[----:B------:R-:W5:Y:S02]  /*1050*/  CCTL.E.C.LDCU.IV.DEEP [UR26] ;  /* 0x000000001a007540 */ /* 0x000f640009c08000 */
[----:B-----5:R3:W-:Y:S01]  /*1060*/  UTMACCTL.IV [UR26] ;  /* 0x000000001a0079b9 */ /* 0x0207e20008000000 */
[----:B------:R-:W-:Y:S01]  /*1070*/  NOP ;  /* 0x0000000000007918 */ /* 0x000fe20000000000 */
.L_x_34:
[----:B------:R-:W-:Y:S05]  /*1080*/  @P0 BRA `(.L_x_35) ;  /* 0x00000000000c0947 */ /* 0x000fea0003800000 */
[----:B------:R0:W-:Y:S01]  /*1090*/  UTMACMDFLUSH ;  /* 0x00000000000079b7 */ /* 0x0001e20000000000 */
[----:B------:R-:W-:Y:S05]  /*10a0*/  @P0 BRA `(.L_x_35) ;  /* 0x0000000000040947 */ /* 0x000fea0003800000 */
[----:B------:R-:W-:-:S04]  /*10b0*/  DEPBAR.LE SB0, 0x0 ;  /* 0x000080000000791a */ /* 0x000fc80000000000 */
.L_x_35:
[----:B------:R-:W-:Y:S05]  /*10c0*/  WARPSYNC.ALL ;  /* 0x0000000000007948 */ /* 0x000fea0003800000 */
[----:B------:R-:W-:Y:S01]  /*10d0*/  NOP ;  /* 0x0000000000007918 */ /* 0x000fe20000000000 */
[----:B----4-:R-:W-:Y:S06]  /*10e0*/  BAR.SYNC.DEFER_BLOCKING 0x0 ;  /* 0x0000000000007b1d */ /* 0x010fec0000010000 */
[----:B------:R-:W-:Y:S02]  /*10f0*/  BSSY.RECONVERGENT B3, `(.L_x_36) ;  /* 0x000000b000037945 */ /* 0x000fe40003800200 */
[----:B------:R-:W-:Y:S06]  /*1100*/  BAR.SYNC.DEFER_BLOCKING 0x0 ;  /* 0x0000000000007b1d */ /* 0x000fec0000010000 */
[----:B------:R4:W-:Y:S01]  /*1110*/  @!P0 STS [R11], RZ ;  /* 0x000000ff0b008388 */ /* 0x0009e20000000800 */
[----:B------:R-:W-:Y:S01]  /*1120*/  NOP ;  /* 0x0000000000007918 */ /* 0x000fe20000000000 */
[----:B------:R-:W-:Y:S05]  /*1130*/  @P3 BRA `(.L_x_37) ;  /* 0x0000000000183947 */ /* 0x000fea0003800000 */
[----:B---3-5:R-:W3:Y:S01]  /*1140*/  LDS R2, [UR8+0x8] ;  /* 0x00000808ff027984 */ /* 0x028ee20008000800 */
[----:B------:R-:W5:Y:S01]  /*1150*/  LDC.64 R6, c[0x0][0x390] ;  /* 0x0000e400ff067b82 */ /* 0x000f620000000a00 */
[----:B------:R-:W-:Y:S02]  /*1160*/  IMAD.MOV.U32 R3, RZ, RZ, 0x70 ;  /* 0x00000070ff037424 */ /* 0x000fe400078e00ff */
[----:B-----5:R5:W-:Y:S03]  /*1170*/  STS.64 [UR8], R6 ;  /* 0x00000006ff007988 */ /* 0x020be60008000a08 */
[----:B---3--:R-:W-:-:S05]  /*1180*/  LOP3.LUT R2, R2, 0x10, R3, 0xd8, !PT ;  /* 0x0000001002027812 */ /* 0x008fca00078ed803 */
[----:B------:R5:W-:Y:S02]  /*1190*/  STS [UR8+0x8], R2 ;  /* 0x00000802ff007988 */ /* 0x000be40008000808 */
.L_x_37:
[----:B---3--:R-:W-:Y:S05]  /*11a0*/  BSYNC.RECONVERGENT B3 ;  /* 0x0000000000037941 */ /* 0x008fea0003800200 */
.L_x_36:
[----:B------:R-:W-:Y:S04]  /*11b0*/  BSSY.RECONVERGENT B4, `(.L_x_38) ;  /* 0x0000011000047945 */ /* 0x000fe80003800200 */
[----:B------:R-:W-:Y:S04]  /*11c0*/  BSSY.RELIABLE B3, `(.L_x_39) ;  /* 0x000000e000037945 */ /* 0x000fe80003800100 */
[----:B------:R-:W-:Y:S05]  /*11d0*/  @P3 BRA `(.L_x_40) ;  /* 0x0000000000243947 */ /* 0x000fea0003800000 */
[----:B-----5:R-:W3:Y:S01]  /*11e0*/  LDS R2, [UR8+0x34] ;  /* 0x00003408ff027984 */ /* 0x020ee20008000800 */
[----:B------:R-:W-:-:S05]  /*11f0*/  IMAD.MOV.U32 R3, RZ, RZ, 0x3f000000 ;  /* 0x3f000000ff037424 */ /* 0x000fca00078e00ff */
[----:B---3--:R-:W-:-:S05]  /*1200*/  LOP3.LUT R2, R2, 0xff000000, R3, 0xb8, !PT ;  /* 0xff00000002027812 */ /* 0x008fca00078eb803 */
[----:B------:R3:W-:Y:S01]  /*1210*/  STS [UR8+0x34], R2 ;  /* 0x00003402ff007988 */ /* 0x0007e20008000808 */
[----:B------:R-:W-:Y:S05]  /*1220*/  @P3 BRA `(.L_x_41) ;  /* 0x00000000001c3947 */ /* 0x000fea0003800000 */
[----:B---3--:R-:W3:Y:S01]  /*1230*/  LDS R2, [UR8+0x38] ;  /* 0x00003808ff027984 */ /* 0x008ee20008000800 */
[----:B------:R-:W-:-:S05]  /*1240*/  IMAD.MOV.U32 R3, RZ, RZ, 0x3f ;  /* 0x0000003fff037424 */ /* 0x000fca00078e00ff */
[----:B---3--:R-:W-:-:S05]  /*1250*/  LOP3.LUT R2, R2, 0xff, R3, 0xb8, !PT ;  /* 0x000000ff02027812 */ /* 0x008fca00078eb803 */
[----:B------:R3:W-:Y:S02]  /*1260*/  STS [UR8+0x38], R2 ;  /* 0x00003802ff007988 */ /* 0x0007e40008000808 */
.L_x_40:
[----:B------:R-:W-:Y:S05]  /*1270*/  @P3 BREAK.RELIABLE B3 ;  /* 0x0000000000033942 */ /* 0x000fea0003800100 */
[----:B------:R-:W-:Y:S05]  /*1280*/  @P3 BRA `(.L_x_42) ;  /* 0x00000000000c3947 */ /* 0x000fea0003800000 */
[----:B------:R2:W-:Y:S02]  /*1290*/  STS [UR8+0x20], R5 ;  /* 0x00002005ff007988 */ /* 0x0005e40008000808 */
.L_x_41:
[----:B------:R-:W-:Y:S05]  /*12a0*/  BSYNC.RELIABLE B3 ;  /* 0x0000000000037941 */ /* 0x000fea0003800100 */
.L_x_39:
[----:B------:R2:W-:Y:S02]  /*12b0*/  @!P3 STS [UR8+0x24], R4 ;  /* 0x00002404ff00b988 */ /* 0x0005e40008000808 */
.L_x_42:
[----:B------:R-:W-:Y:S05]  /*12c0*/  BSYNC.RECONVERGENT B4 ;  /* 0x0000000000047941 */ /* 0x000fea0003800200 */
.L_x_38:
[----:B------:R-:W-:Y:S05]  /*12d0*/  WARPSYNC.ALL ;  /* 0x0000000000007948 */ /* 0x000fea0003800000 */
[----:B------:R-:W-:Y:S01]  /*12e0*/  NOP ;  /* 0x0000000000007918 */ /* 0x000fe20000000000 */
[----:B------:R-:W-:Y:S04]  /*12f0*/  BSSY.RECONVERGENT B4, `(.L_x_43) ;  /* 0x000000e000047945 */ /* 0x000fe80003800200 */
[----:B------:R-:W-:Y:S05]  /*1300*/  @P3 BRA `(.L_x_44) ;  /* 0x0000000000303947 */ /* 0x000fea0003800000 */
[----:B------:R-:W2:Y:S02]  /*1310*/  LDS R3, [UR8+0x34] ;  /* 0x00003408ff037984 */ /* 0x000ea40008000800 */
[----:B--2---:R-:W2:Y:S02]  /*1320*/  LDC.64 R4, c[0x0][0x3b8] ;  /* 0x0000ee00ff047b82 */ /* 0x004ea40000000a00 */
[----:B---3-5:R-:W3:Y:S01]  /*1330*/  LDS R2, [UR8+0x1c] ;  /* 0x00001c08ff027984 */ /* 0x028ee20008000800 */
[C---:B--2---:R-:W-:Y:S01]  /*1340*/  SHF.L.U64.HI R5, R4.reuse, 0x1, R5 ;  /* 0x0000000104057819 */ /* 0x044fe20000010205 */
[----:B------:R-:W-:-:S03]  /*1350*/  IMAD.SHL.U32 R4, R4, 0x2, RZ ;  /* 0x0000000204047824 */ /* 0x000fc600078e00ff */
[--C-:B------:R-:W-:Y:S02]  /*1360*/  SHF.R.U32.HI R7, RZ, 0x4, R5.reuse ;  /* 0x00000004ff077819 */ /* 0x100fe40000011605 */
[----:B------:R-:W-:-:S05]  /*1370*/  SHF.R.U64 R4, R4, 0x4, R5 ;  /* 0x0000000404047819 */ /* 0x000fca0000001205 */
[----:B------:R2:W-:Y:S01]  /*1380*/  STS [UR8+0xc], R4 ;  /* 0x00000c04ff007988 */ /* 0x0005e20008000808 */
[----:B------:R-:W-:Y:S02]  /*1390*/  LOP3.LUT R3, R3, 0x7, RZ, 0xb8, !PT ;  /* 0x0000000703037812 */ /* 0x000fe400078eb8ff */
[----:B---3--:R-:W-:-:S03]  /*13a0*/  LOP3.LUT R2, R2, 0xf, R7, 0xb8, !PT ;  /* 0x0000000f02027812 */ /* 0x008fc600078eb807 */
[----:B------:R2:W-:Y:S04]  /*13b0*/  STS [UR8+0x34], R3 ;  /* 0x00003403ff007988 */ /* 0x0005e80008000808 */
[----:B------:R2:W-:Y:S02]  /*13c0*/  STS [UR8+0x1c], R2 ;  /* 0x00001c02ff007988 */ /* 0x0005e40008000808 */
.L_x_44:
[----:B------:R-:W-:Y:S05]  /*13d0*/  BSYNC.RECONVERGENT B4 ;  /* 0x0000000000047941 */ /* 0x000fea0003800200 */
.L_x_43:
[----:B------:R-:W-:Y:S04]  /*13e0*/  BSSY.RECONVERGENT B5, `(.L_x_45) ;  /* 0x000001a000057945 */ /* 0x000fe80003800200 */
[----:B------:R-:W-:Y:S04]  /*13f0*/  BSSY.RELIABLE B4, `(.L_x_46) ;  /* 0x0000015000047945 */ /* 0x000fe80003800100 */
[----:B------:R-:W-:Y:S05]  /*1400*/  @P3 BRA `(.L_x_47) ;  /* 0x0000000000203947 */ /* 0x000fea0003800000 */
[----:B--23-5:R-:W2:Y:S02]  /*1410*/  LDS R2, [UR8+0x34] ;  /* 0x00003408ff027984 */ /* 0x02cea40008000800 */
[----:B--2---:R-:W-:-:S05]  /*1420*/  LOP3.LUT R2, R2, 0x38, RZ, 0xb8, !PT ;  /* 0x0000003802027812 */ /* 0x004fca00078eb8ff */
[----:B------:R2:W-:Y:S01]  /*1430*/  STS [UR8+0x34], R2 ;  /* 0x00003402ff007988 */ /* 0x0005e20008000808 */
[----:B------:R-:W-:Y:S05]  /*1440*/  @P3 BRA `(.L_x_48) ;  /* 0x0000000000203947 */ /* 0x000fea0003800000 */
[----:B--2---:R-:W2:Y:S01]  /*1450*/  LDS R2, [UR8+0x8] ;  /* 0x00000808ff027984 */ /* 0x004ea20008000800 */
[----:B------:R-:W-:-:S05]  /*1460*/  IMAD.MOV.U32 R3, RZ, RZ, 0x780 ;  /* 0x00000780ff037424 */ /* 0x000fca00078e00ff */
[----:B--2---:R-:W-:-:S05]  /*1470*/  LOP3.LUT R2, R2, 0x500, R3, 0xd8, !PT ;  /* 0x0000050002027812 */ /* 0x004fca00078ed803 */
[----:B------:R2:W-:Y:S02]  /*1480*/  STS [UR8+0x8], R2 ;  /* 0x00000802ff007988 */ /* 0x0005e40008000808 */
.L_x_47:
[----:B------:R-:W-:Y:S05]  /*1490*/  @P3 BRA `(.L_x_49) ;  /* 0x0000000000283947 */ /* 0x000fea0003800000 */
[----:B--23-5:R-:W2:Y:S02]  /*14a0*/  LDS R2, [UR8+0x8] ;  /* 0x00000808ff027984 */ /* 0x02cea40008000800 */
[----:B--2---:R-:W-:-:S05]  /*14b0*/  LOP3.LUT R2, R2, 0x1800, RZ, 0xb8, !PT ;  /* 0x0000180002027812 */ /* 0x004fca00078eb8ff */
[----:B------:R3:W-:Y:S02]  /*14c0*/  STS [UR8+0x8], R2 ;  /* 0x00000802ff007988 */ /* 0x0007e40008000808 */
.L_x_48:
[----:B------:R-:W-:Y:S05]  /*14d0*/  @P3 BREAK.RELIABLE B4 ;  /* 0x0000000000043942 */ /* 0x000fea0003800100 */
[----:B------:R-:W-:Y:S05]  /*14e0*/  @P3 BRA `(.L_x_50) ;  /* 0x0000000000243947 */ /* 0x000fea0003800000 */
[----:B--23--:R-:W2:Y:S01]  /*14f0*/  LDS R2, [UR8+0x8] ;  /* 0x00000808ff027984 */ /* 0x00cea20008000800 */
[----:B------:R-:W-:-:S05]  /*1500*/  IMAD.MOV.U32 R3, RZ, RZ, 0x6000 ;  /* 0x00006000ff037424 */ /* 0x000fca00078e00ff */
[----:B--2---:R-:W-:-:S04]  /*1510*/  LOP3.LUT R2, R2, 0x6000, R3, 0xd8, !PT ;  /* 0x0000600002027812 */ /* 0x004fc800078ed803 */
[----:B------:R-:W-:-:S05]  /*1520*/  LOP3.LUT R2, R2, 0x400000, RZ, 0xb8, !PT ;  /* 0x0040000002027812 */ /* 0x000fca00078eb8ff */
[----:B------:R2:W-:Y:S02]  /*1530*/  STS [UR8+0x8], R2 ;  /* 0x00000802ff007988 */ /* 0x0005e40008000808 */
.L_x_49:
[----:B------:R-:W-:Y:S05]  /*1540*/  BSYNC.RELIABLE B4 ;  /* 0x0000000000047941 */ /* 0x000fea0003800100 */
.L_x_46:
[----:B--23-5:R-:W2:Y:S02]  /*1550*/  @!P3 LDS R2, [UR8+0x8] ;  /* 0x00000808ff02b984 */ /* 0x02cea40008000800 */
[----:B--2---:R-:W-:-:S05]  /*1560*/  @!P3 LOP3.LUT R2, R2, 0x8000, RZ, 0xb8, !PT ;  /* 0x000080000202b812 */ /* 0x004fca00078eb8ff */
[----:B------:R5:W-:Y:S02]  /*1570*/  @!P3 STS [UR8+0x8], R2 ;  /* 0x00000802ff00b988 */ /* 0x000be40008000808 */
.L_x_50:
[----:B------:R-:W-:Y:S05]  /*1580*/  BSYNC.RECONVERGENT B5 ;  /* 0x0000000000057941 */ /* 0x000fea0003800200 */
.L_x_45:
[----:B------:R-:W-:Y:S05]  /*1590*/  WARPSYNC.ALL ;  /* 0x0000000000007948 */ /* 0x000fea0003800000 */
[----:B------:R-:W-:Y:S01]  /*15a0*/  NOP ;  /* 0x0000000000007918 */ /* 0x000fe20000000000 */
[----:B------:R-:W-:-:S04]  /*15b0*/  UIADD3 UR4, UPT, UPT, UR4, 0x100, URZ ;  /* 0x0000010004047890 */ /* 0x000fc8000fffe0ff */
[----:B------:R-:W-:-:S04]  /*15c0*/  UIADD3 UR20, UP0, UPT, UR4, UR20, URZ ;  /* 0x0000001404147290 */ /* 0x000fc8000ff1e0ff */
[----:B------:R-:W-:Y:S01]  /*15d0*/  ULEA.HI.X.SX32 UR21, UR4, UR21, 0x1, UP0 ;  /* 0x0000001504157291 */ /* 0x000fe200080f0eff */
[----:B------:R-:W-:Y:S11]  /*15e0*/  @P0 BRA `(.L_x_51) ;  /* 0x0000000000300947 */ /* 0x000ff60003800000 */
[----:B--23-5:R-:W2:Y:S01]  /*15f0*/  S2R R2, SR_LANEID ;  /* 0x0000000000027919 */ /* 0x02cea20000000000 */
[----:B------:R-:W-:Y:S05]  /*1600*/  WARPSYNC.ALL ;  /* 0x0000000000007948 */ /* 0x000fea0003800000 */
[----:B------:R-:W-:Y:S01]  /*1610*/  NOP ;  /* 0x0000000000007918 */ /* 0x000fe20000000000 */
[----:B--2---:R-:W-:-:S05]  /*1620*/  IMAD.SHL.U32 R4, R2, 0x4, RZ ;  /* 0x0000000402047824 */ /* 0x004fca00078e00ff */
[----:B------:R-:W2:Y:S01]  /*1630*/  LDS R5, [R4+UR8] ;  /* 0x0000000804057984 */ /* 0x000ea20008000800 */
[----:B------:R-:W-:-:S05]  /*1640*/  IADD3 R2, P1, PT, R4, UR20, RZ ;  /* 0x0000001404027c10 */ /* 0x000fca000ff3e0ff */
[----:B------:R-:W-:-:S05]  /*1650*/  IMAD.X R3, RZ, RZ, UR21, P1 ;  /* 0x00000015ff037e24 */ /* 0x000fca00088e06ff */
[----:B--2---:R2:W3:Y:S01]  /*1660*/  ATOMG.E.EXCH.STRONG.GPU PT, RZ, [R2], R5 ;  /* 0x0000000502ff73a8 */ /* 0x0044e200041ee100 */
[----:B------:R-:W-:-:S04]  /*1670*/  DEPBAR {5,4,3,2,1,0} ;  /* 0x0000003f0000791a */ /* 0x000fc80000000000 */
[----:B------:R-:W5:Y:S02]  /*1680*/  CCTL.E.C.LDCU.IV.DEEP [UR20] ;  /* 0x0000000014007540 */ /* 0x000f640009c08000 */
[----:B-----5:R2:W-:Y:S01]  /*1690*/  UTMACCTL.IV [UR20] ;  /* 0x00000000140079b9 */ /* 0x0205e20008000000 */
[----:B------:R-:W-:Y:S01]  /*16a0*/  NOP ;  /* 0x0000000000007918 */ /* 0x000fe20000000000 */
.L_x_51:
[----:B------:R-:W-:Y:S05]  /*16b0*/  @P0 BRA `(.L_x_52) ;  /* 0x00000000000c0947 */ /* 0x000fea0003800000 */
[----:B------:R0:W-:Y:S01]  /*16c0*/  UTMACMDFLUSH ;  /* 0x00000000000079b7 */ /* 0x0001e20000000000 */
[----:B------:R-:W-:Y:S05]  /*16d0*/  @P0 BRA `(.L_x_52) ;  /* 0x0000000000040947 */ /* 0x000fea0003800000 */
[----:B------:R-:W-:-:S04]  /*16e0*/  DEPBAR.LE SB0, 0x0 ;  /* 0x000080000000791a */ /* 0x000fc80000000000 */
.L_x_52:
[----:B------:R-:W-:Y:S05]  /*16f0*/  WARPSYNC.ALL ;  /* 0x0000000000007948 */ /* 0x000fea0003800000 */
[----:B------:R-:W-:Y:S01]  /*1700*/  NOP ;  /* 0x0000000000007918 */ /* 0x000fe20000000000 */
[----:B---3--:R-:W-:Y:S01]  /*1710*/  BAR.SYNC.DEFER_BLOCKING 0x0 ;  /* 0x0000000000007b1d */ /* 0x008fe20000010000 */
[----:B--2--5:R-:W-:Y:S01]  /*1720*/  SHF.R.U32.HI R2, RZ, 0x5, R0 ;  /* 0x00000005ff027819 */ /* 0x024fe20000011600 */
[----:B------:R-:W-:-:S03]  /*1730*/  USHF.L.U32 UR15, UR15, 0x8, URZ ;  /* 0x000000080f0f7899 */ /* 0x000fc600080006ff */
[----:B------:R-:W-:Y:S01]  /*1740*/  R2UR UR22, R2 ;  /* 0x00000000021672ca */ /* 0x000fe200000e0000 */
[----:B------:R-:W-:Y:S01]  /*1750*/  VOTEU.ALL UP0, P3 ;  /* 0x0000000000ff7886 */ /* 0x000fe20001800000 */
[----:B------:R-:W-:Y:S01]  /*1760*/  UMOV UR4, 0x1 ;  /* 0x0000000100047882 */ /* 0x000fe20000000000 */
[----:B------:R-:W-:Y:S01]  /*1770*/  VOTEU.ALL UP1, P3 ;  /* 0x0000000000ff7886 */ /* 0x000fe20001820000 */
[----:B------:R-:W-:Y:S02]  /*1780*/  BSSY.RECONVERGENT B5, `(.L_x_53) ;  /* 0x0000018000057945 */ /* 0x000fe40003800200 */
[----:B------:R-:W-:-:S04]  /*1790*/  @!UP0 UIADD3 UR10, UPT, UPT, -UR4, 0x100000, URZ ;  /* 0x00100000040a8890 */ /* 0x000fc8000fffe1ff */
[----:B------:R-:W-:Y:S02]  /*17a0*/  @!UP0 USHF.L.U32 UR11, UR10, 0xb, URZ ;  /* 0x0000000b0a0b8899 */ /* 0x000fe400080006ff */
[----:B------:R-:W-:Y:S02]  /*17b0*/  @!UP0 USHF.L.U32 UR10, UR10, 0x1, URZ ;  /* 0x000000010a0a8899 */ /* 0x000fe400080006ff */
[----:B------:R-:W-:-:S04]  /*17c0*/  @!UP0 UIADD3 UR4, UPT, UPT, -UR4, 0x100000, URZ ;  /* 0x0010000004048890 */ /* 0x000fc8000fffe1ff */
[----:B------:R-:W-:Y:S02]  /*17d0*/  @!UP0 USHF.L.U32 UR5, UR4, 0xb, URZ ;  /* 0x0000000b04058899 */ /* 0x000fe400080006ff */
[----:B------:R-:W-:Y:S01]  /*17e0*/  @!UP0 USHF.L.U32 UR4, UR4, 0x1, URZ ;  /* 0x0000000104048899 */ /* 0x000fe200080006ff */
[----:B------:R-:W-:Y:S01]  /*17f0*/  VOTEU.ALL UP0, P3 ;  /* 0x0000000000ff7886 */ /* 0x000fe20001800000 */
[----:B------:R-:W2:Y:S04]  /*1800*/  FENCE.VIEW.ASYNC.S ;  /* 0x00000000000073c6 */ /* 0x000ea80000000000 */
[----:B--2---:R2:W3:Y:S06]  /*1810*/  @!UP0 SYNCS.EXCH.64 URZ, [UR8+0x28000], UR10 ;  /* 0x0280000a08ff85b2 */ /* 0x0044ec0008000100 */
[----:B------:R2:W3:Y:S02]  /*1820*/  @!UP1 SYNCS.EXCH.64 URZ, [UR8+0x28020], UR4 ;  /* 0x0280200408ff95b2 */ /* 0x0004e40008000100 */
[----:B---3--:R-:W-:Y:S06]  /*1830*/  BAR.SYNC.DEFER_BLOCKING 0x0 ;  /* 0x0000000000007b1d */ /* 0x008fec0000010000 */
[----:B------:R-:W-:Y:S05]  /*1840*/  @P3 BRA `(.L_x_54) ;  /* 0x00000000002c3947 */ /* 0x000fea0003800000 */
[----:B--2---:R-:W-:Y:S02]  /*1850*/  UMOV UR4, 0x1 ;  /* 0x0000000100047882 */ /* 0x004fe40000000000 */
[----:B------:R-:W-:-:S04]  /*1860*/  UIADD3 UR10, UPT, UPT, -UR4, 0x100000, URZ ;  /* 0x00100000040a7890 */ /* 0x000fc8000fffe1ff */
[----:B------:R-:W-:Y:S02]  /*1870*/  USHF.L.U32 UR11, UR10, 0xb, URZ ;  /* 0x0000000b0a0b7899 */ /* 0x000fe400080006ff */
[----:B------:R-:W-:Y:S02]  /*1880*/  USHF.L.U32 UR10, UR10, 0x1, URZ ;  /* 0x000000010a0a7899 */ /* 0x000fe400080006ff */
[----:B------:R-:W-:-:S04]  /*1890*/  UIADD3 UR4, UPT, UPT, -UR4, 0x100000, URZ ;  /* 0x0010000004047890 */ /* 0x000fc8000fffe1ff */
[----:B------:R-:W-:Y:S02]  /*18a0*/  USHF.L.U32 UR5, UR4, 0xb, URZ ;  /* 0x0000000b04057899 */ /* 0x000fe400080006ff */
[----:B------:R-:W-:Y:S01]  /*18b0*/  USHF.L.U32 UR4, UR4, 0x1, URZ ;  /* 0x0000000104047899 */ /* 0x000fe200080006ff */
[----:B------:R-:W2:Y:S03]  /*18c0*/  FENCE.VIEW.ASYNC.S ;  /* 0x00000000000073c6 */ /* 0x000ea60000000000 */
[----:B--2---:R3:W5:Y:S08]  /*18d0*/  SYNCS.EXCH.64 URZ, [UR8+0x28008], UR10 ;  /* 0x0280080a08ff75b2 */ /* 0x0047700008000100 */
[----:B------:R3:W2:Y:S02]  /*18e0*/  SYNCS.EXCH.64 URZ, [UR8+0x28028], UR4 ;  /* 0x0280280408ff75b2 */ /* 0x0006a40008000100 */
[----:B---3--:R-:W-:Y:S01]  /*18f0*/  NOP ;  /* 0x0000000000007918 */ /* 0x008fe20000000000 */
.L_x_54:
[----:B--2---:R-:W-:Y:S05]  /*1900*/  BSYNC.RECONVERGENT B5 ;  /* 0x0000000000057941 */ /* 0x004fea0003800200 */
.L_x_53:
[----:B-----5:R-:W-:Y:S06]  /*1910*/  BAR.SYNC.DEFER_BLOCKING 0x0 ;  /* 0x0000000000007b1d */ /* 0x020fec0000010000 */
[----:B------:R-:W-:Y:S04]  /*1920*/  BSSY.RECONVERGENT B5, `(.L_x_55) ;  /* 0x000000d000057945 */ /* 0x000fe80003800200 */
[----:B------:R-:W-:Y:S05]  /*1930*/  @P3 BRA `(.L_x_56) ;  /* 0x00000000002c3947 */ /* 0x000fea0003800000 */
[----:B------:R-:W-:Y:S02]  /*1940*/  UMOV UR4, 0x1 ;  /* 0x0000000100047882 */ /* 0x000fe40000000000 */
[----:B------:R-:W-:-:S04]  /*1950*/  UIADD3 UR10, UPT, UPT, -UR4, 0x100000, URZ ;  /* 0x00100000040a7890 */ /* 0x000fc8000fffe1ff */
[----:B------:R-:W-:Y:S02]  /*1960*/  USHF.L.U32 UR11, UR10, 0xb, URZ ;  /* 0x0000000b0a0b7899 */ /* 0x000fe400080006ff */
[----:B------:R-:W-:Y:S02]  /*1970*/  USHF.L.U32 UR10, UR10, 0x1, URZ ;  /* 0x000000010a0a7899 */ /* 0x000fe400080006ff */
[----:B------:R-:W-:-:S04]  /*1980*/  UIADD3 UR4, UPT, UPT, -UR4, 0x100000, URZ ;  /* 0x0010000004047890 */ /* 0x000fc8000fffe1ff */
[----:B------:R-:W-:Y:S02]  /*1990*/  USHF.L.U32 UR5, UR4, 0xb, URZ ;  /* 0x0000000b04057899 */ /* 0x000fe400080006ff */
[----:B------:R-:W-:Y:S01]  /*19a0*/  USHF.L.U32 UR4, UR4, 0x1, URZ ;  /* 0x0000000104047899 */ /* 0x000fe200080006ff */
[----:B------:R-:W2:Y:S03]  /*19b0*/  FENCE.VIEW.ASYNC.S ;  /* 0x00000000000073c6 */ /* 0x000ea60000000000 */
[----:B--2---:R2:W3:Y:S08]  /*19c0*/  SYNCS.EXCH.64 URZ, [UR8+0x28010], UR10 ;  /* 0x0280100a08ff75b2 */ /* 0x0044f00008000100 */
[----:B------:R2:W5:Y:S01]  /*19d0*/  SYNCS.EXCH.64 URZ, [UR8+0x28030], UR4 ;  /* 0x0280300408ff75b2 */ /* 0x0005620008000100 */
[----:B------:R-:W-:Y:S01]  /*19e0*/  NOP ;  /* 0x0000000000007918 */ /* 0x000fe20000000000 */
.L_x_56:
[----:B--2---:R-:W-:Y:S05]  /*19f0*/  BSYNC.RECONVERGENT B5 ;  /* 0x0000000000057941 */ /* 0x004fea0003800200 */
.L_x_55:
[----:B---3-5:R-:W-:Y:S01]  /*1a00*/  BAR.SYNC.DEFER_BLOCKING 0x0 ;  /* 0x0000000000007b1d */ /* 0x028fe20000010000 */
[----:B------:R-:W-:Y:S01]  /*1a10*/  UIADD3 UR12, UPT, UPT, UR8, 0x28020, URZ ;  /* 0x00028020080c7890 */ /* 0x000fe2000fffe0ff */
[----:B------:R-:W-:Y:S01]  /*1a20*/  ISETP.GE.AND P0, PT, R13, 0x1, PT ;  /* 0x000000010d00780c */ /* 0x000fe20003f06270 */
[----:B------:R-:W-:-:S03]  /*1a30*/  USHF.L.U32 UR19, UR7, 0x6, URZ ;  /* 0x0000000607137899 */ /* 0x000fc600080006ff */
        /* <DEDUP_REMOVED lines=13> */
.L_x_58:
[----:B--2---:R-:W-:Y:S05]  /*1b10*/  BSYNC.RECONVERGENT B5 ;  /* 0x0000000000057941 */ /* 0x004fea0003800200 */
.L_x_57:
[----:B------:R-:W-:Y:S05]  /*1b20*/  @!P0 BRA `(.L_x_59) ;  /* 0x0000000800748947 */ /* 0x000fea0003800000 */
[----:B---3-5:R-:W-:Y:S01]  /*1b30*/  BAR.SYNC.DEFER_BLOCKING 0x0 ;  /* 0x0000000000007b1d */ /* 0x028fe20000010000 */
[----:B------:R-:W-:Y:S01]  /*1b40*/  ELECT P1, URZ, PT ;  /* 0x0000000000ff782f */ /* 0x000fe20003820000 */
[----:B------:R-:W-:Y:S01]  /*1b50*/  @!P3 IMAD.MOV.U32 R2, RZ, RZ, 0xa000 ;  /* 0x0000a000ff02b424 */ /* 0x000fe200078e00ff */
[----:B------:R-:W-:Y:S02]  /*1b60*/  UIADD3 UR16, UPT, UPT, UR8, 0x20000, URZ ;  /* 0x0002000008107890 */ /* 0x000fe4000fffe0ff */
[----:B------:R-:W-:Y:S02]  /*1b70*/  ISETP.LT.U32.AND P1, PT, R10, 0x20, P1 ;  /* 0x000000200a00780c */ /* 0x000fe40000f21070 */
[----:B------:R-:W-:Y:S01]  /*1b80*/  ELECT P0, URZ, PT ;  /* 0x0000000000ff782f */ /* 0x000fe20003800000 */
[----:B------:R-:W-:-:S03]  /*1b90*/  UMOV UR11, UR15 ;  /* 0x0000000f000b7c82 */ /* 0x000fc60008000000 */
[----:B------:R-:W-:-:S07]  /*1ba0*/  ISETP.LT.U32.AND P0, PT, R10, 0x20, P0 ;  /* 0x000000200a00780c */ /* 0x000fce0000701070 */
[----:B------:R-:W-:Y:S01]  /*1bb0*/  VOTEU.ANY UP0, P1 ;  /* 0x0000000000ff7886 */ /* 0x000fe20000800100 */
[----:B------:R-:W-:-:S04]  /*1bc0*/  VOTEU.ANY UP2, P1 ;  /* 0x0000000000ff7886 */ /* 0x000fc80000840100 */
[----:B------:R-:W-:Y:S02]  /*1bd0*/  @UP0 UIADD3 UR17, UPT, UPT, UR8, 0x28000, URZ ;  /* 0x0002800008110890 */ /* 0x000fe4000fffe0ff */
[----:B------:R2:W-:Y:S01]  /*1be0*/  @!P3 SYNCS.ARRIVE.TRANS64 RZ, [UR8+0x28000], R2 ;  /* 0x02800002ffffb9a7 */ /* 0x0005e20008000008 */
[----:B------:R-:W-:Y:S01]  /*1bf0*/  @UP0 UMOV UR18, URZ ;  /* 0x000000ff00120c82 */ /* 0x000fe20008000000 */
[----:B------:R-:W-:Y:S01]  /*1c00*/  BAR.SYNC.DEFER_BLOCKING 0x0 ;  /* 0x0000000000007b1d */ /* 0x000fe20000010000 */
[----:B------:R-:W-:-:S05]  /*1c10*/  UISETP.NE.U32.AND UP0, UPT, UR22, URZ, UPT ;  /* 0x000000ff1600728c */ /* 0x000fca000bf05070 */
[----:B------:R-:W-:Y:S01]  /*1c20*/  VOTEU.ANY UP1, P0 ;  /* 0x0000000000ff7886 */ /* 0x000fe20000020100 */
[----:B------:R-:W-:-:S04]  /*1c30*/  VOTEU.ANY UP3, P0 ;  /* 0x0000000000ff7886 */ /* 0x000fc80000060100 */
[----:B------:R-:W-:Y:S01]  /*1c40*/  @UP1 UIADD3 UR9, UPT, UPT, UR8, 0x28000, URZ ;  /* 0x0002800008091890 */ /* 0x000fe2000fffe0ff */
[----:B------:R-:W-:Y:S01]  /*1c50*/  @UP1 UMOV UR10, URZ ;  /* 0x000000ff000a1c82 */ /* 0x000fe20008000000 */
[----:B------:R2:W-:Y:S01]  /*1c60*/  @UP2 UTMALDG.2D [UR16], [UR24] ;  /* 0x00000010180025b4 */ /* 0x0005e20008008000 */
[----:B------:R3:W-:Y:S06]  /*1c70*/  MEMBAR.ALL.CTA ;  /* 0x0000000000007992 */ /* 0x0007ec0000008000 */
[----:B---3--:R-:W3:Y:S02]  /*1c80*/  FENCE.VIEW.ASYNC.S ;  /* 0x00000000000073c6 */ /* 0x008ee40000000000 */
[----:B---3--:R-:W-:Y:S06]  /*1c90*/  BAR.SYNC.DEFER_BLOCKING 0x0 ;  /* 0x0000000000007b1d */ /* 0x008fec0000010000 */
[----:B------:R2:W-:Y:S02]  /*1ca0*/  @UP3 UTMALDG.2D [UR8], [UR26] ;  /* 0x000000081a0035b4 */ /* 0x0005e40008008000 */
[----:B------:R-:W-:Y:S06]  /*1cb0*/  BAR.SYNC.DEFER_BLOCKING 0x0 ;  /* 0x0000000000007b1d */ /* 0x000fec0000010000 */
[----:B------:R-:W3:Y:S02]  /*1cc0*/  SYNCS.PHASECHK.TRANS64.TRYWAIT P0, [UR8+0x28000], RZ ;  /* 0x028000ffff0075a7 */ /* 0x000ee40008001108 */
[----:B--23--:R-:W-:Y:S05]  /*1cd0*/  @!P0 BRA `(.L_x_60) ;  /* 0x0000001000d88947 */ /* 0x00cfea0003800000 */
.L_x_78:
[----:B------:R-:W-:Y:S05]  /*1ce0*/  BRA.U UP0, `(.L_x_61) ;  /* 0x0000000100747547 */ /* 0x000fea000b800000 */
[----:B------:R-:W-:Y:S02]  /*1cf0*/  USHF.R.U32.HI UR6, URZ, 0x4, UR16 ;  /* 0x00000004ff067899 */ /* 0x000fe40008011610 */
[----:B------:R-:W-:Y:S02]  /*1d00*/  USHF.R.U32.HI UR10, URZ, 0x4, UR8 ;  /* 0x00000004ff0a7899 */ /* 0x000fe40008011608 */
[----:B------:R-:W-:Y:S02]  /*1d10*/  USGXT.U32 UR6, UR6, 0xe ;  /* 0x0000000e0606789a */ /* 0x000fe40008000000 */
[----:B------:R-:W-:Y:S02]  /*1d20*/  USGXT.U32 UR10, UR10, 0xe ;  /* 0x0000000e0a0a789a */ /* 0x000fe40008000000 */
[----:B------:R-:W-:Y:S02]  /*1d30*/  UIADD3 UR32, UP0, UPT, UR6, 0x2, URZ ;  /* 0x0000000206207890 */ /* 0x000fe4000ff1e0ff */
[----:B------:R-:W-:Y:S01]  /*1d40*/  UIADD3 UR34, UP1, UPT, UR10, 0x2, URZ ;  /* 0x000000020a227890 */ /* 0x000fe2000ff3e0ff */
[----:B------:R-:W-:Y:S01]  /*1d50*/  UMOV UR4, URZ ;  /* 0x000000ff00047c82 */ /* 0x000fe20008000000 */
[----:B------:R-:W-:Y:S01]  /*1d60*/  UMOV UR5, URZ ;  /* 0x000000ff00057c82 */ /* 0x000fe20008000000 */
[----:B------:R-:W-:-:S02]  /*1d70*/  UIADD3.X UR33, UPT, UPT, UR4, 0x40004040, URZ, UP0, !UPT ;  /* 0x4000404004217890 */ /* 0x000fc400087fe4ff */
[----:B------:R-:W-:Y:S02]  /*1d80*/  UIADD3.X UR35, UPT, UPT, UR5, 0x40004040, URZ, UP1, !UPT ;  /* 0x4000404005237890 */ /* 0x000fe40008ffe4ff */
[----:B------:R-:W-:Y:S02]  /*1d90*/  UIADD3.64 UR4, UPT, UPT, UR32, 0x2, URZ ;  /* 0x0000000220047897 */ /* 0x000fe4000fffe0ff */
[----:B------:R-:W-:Y:S02]  /*1da0*/  UIADD3.64 UR16, UPT, UPT, UR34, 0x2, URZ ;  /* 0x0000000222107897 */ /* 0x000fe4000fffe0ff */
[----:B------:R-:W-:Y:S02]  /*1db0*/  UIADD3.64 UR28, UPT, UPT, UR32, 0x4, URZ ;  /* 0x00000004201c7897 */ /* 0x000fe4000fffe0ff */
[----:B------:R-:W-:Y:S01]  /*1dc0*/  UIADD3.64 UR30, UPT, UPT, UR34, 0x4, URZ ;  /* 0x00000004221e7897 */ /* 0x000fe2000fffe0ff */
[----:B------:R-:W-:Y:S01]  /*1dd0*/  UMOV UR36, 0x0 ;  /* 0x0000000000247882 */ /* 0x000fe20000000000 */
[----:B------:R-:W-:Y:S01]  /*1de0*/  UMOV UR37, 0x4400490 ;  /* 0x0440049000257882 */ /* 0x000fe20000000000 */
[----:B------:R-:W-:Y:S01]  /*1df0*/  UMOV UR7, 0x40004040 ;  /* 0x4000404000077882 */ /* 0x000fe20000000000 */
[----:B------:R-:W-:Y:S01]  /*1e00*/  UMOV UR11, 0x40004040 ;  /* 0x40004040000b7882 */ /* 0x000fe20000000000 */
[----:B------:R-:W-:Y:S01]  /*1e10*/  UMOV UR38, 0x0 ;  /* 0x0000000000267882 */ /* 0x000fe20000000000 */
[----:B------:R-:W-:Y:S01]  /*1e20*/  UMOV UR39, 0x4400490 ;  /* 0x0440049000277882 */ /* 0x000fe20000000000 */
[----:B------:R-:W-:Y:S01]  /*1e30*/  UMOV UR40, 0x0 ;  /* 0x0000000000287882 */ /* 0x000fe20000000000 */
[----:B------:R-:W-:Y:S01]  /*1e40*/  UMOV UR41, 0x4400490 ;  /* 0x0440049000297882 */ /* 0x000fe20000000000 */
[----:B------:R2:W-:Y:S01]  /*1e50*/  UTCHMMA gdesc[UR6], gdesc[UR10], tmem[UR23], tmem[UR36], idesc[UR37], !UPT ;  /* 0x00ff240a060075ea */ /* 0x0005e2000f800017 */
[----:B------:R-:W-:Y:S01]  /*1e60*/  UMOV UR42, 0x0 ;  /* 0x00000000002a7882 */ /* 0x000fe20000000000 */
[----:B------:R-:W-:Y:S01]  /*1e70*/  UMOV UR43, 0x4400490 ;  /* 0x04400490002b7882 */ /* 0x000fe20000000000 */
[----:B------:R2:W-:Y:S01]  /*1e80*/  UTCHMMA gdesc[UR32], gdesc[UR34], tmem[UR23], tmem[UR38], idesc[UR39], UPT ;  /* 0x00ff2622200075ea */ /* 0x0005e2000b800017 */
[----:B------:R2:W-:Y:S01]  /*1e90*/  UTCHMMA gdesc[UR4], gdesc[UR16], tmem[UR23], tmem[UR40], idesc[UR41], UPT ;  /* 0x00ff2810040075ea */ /* 0x0005e2000b800017 */
[----:B------:R2:W-:Y:S01]  /*1ea0*/  UTCHMMA gdesc[UR28], gdesc[UR30], tmem[UR23], tmem[UR42], idesc[UR43], UPT ;  /* 0x00ff2a1e1c0075ea */ /* 0x0005e2000b800017 */
[----:B------:R-:W-:Y:S01]  /*1eb0*/  NOP ;  /* 0x0000000000007918 */ /* 0x000fe20000000000 */
.L_x_61:
[----:B------:R-:W-:Y:S01]  /*1ec0*/  ELECT P0, URZ, PT ;  /* 0x0000000000ff782f */ /* 0x000fe20003800000 */
[----:B--2---:R-:W-:Y:S01]  /*1ed0*/  UMOV UR4, UR12 ;  /* 0x0000000c00047c82 */ /* 0x004fe20008000000 */
[----:B------:R-:W-:Y:S02]  /*1ee0*/  UMOV UR5, URZ ;  /* 0x000000ff00057c82 */ /* 0x000fe40008000000 */
[----:B------:R-:W-:-:S13]  /*1ef0*/  ISETP.LT.U32.AND P0, PT, R10, 0x20, P0 ;  /* 0x000000200a00780c */ /* 0x000fda0000701070 */
[----:B------:R-:W-:Y:S01]  /*1f00*/  VOTEU.ANY UP0, P0 ;  /* 0x0000000000ff7886 */ /* 0x000fe20000000100 */
[----:B------:R-:W-:Y:S01]  /*1f10*/  VOTEU.ANY UP1, P0 ;  /* 0x0000000000ff7886 */ /* 0x000fe20000020100 */
[----:B------:R-:W-:-:S03]  /*1f20*/  ISETP.GE.U32.AND P0, PT, R13, 0x41, PT ;  /* 0x000000410d00780c */ /* 0x000fc60003f06070 */
[----:B------:R-:W-:Y:S02]  /*1f30*/  @UP0 UMOV UR4, UR4 ;  /* 0x0000000400040c82 */ /* 0x000fe40008000000 */
[----:B------:R2:W-:Y:S01]  /*1f40*/  @UP1 UTCBAR [UR4], URZ ;  /* 0x000000ff040013e9 */ /* 0x0005e200080000ff */
[----:B------:R-:W-:Y:S06]  /*1f50*/  BAR.SYNC.DEFER_BLOCKING 0x0 ;  /* 0x0000000000007b1d */ /* 0x000fec0000010000 */
[----:B------:R-:W3:Y:S02]  /*1f60*/  SYNCS.PHASECHK.TRANS64.TRYWAIT P1, [UR8+0x28020], RZ ;  /* 0x028020ffff0075a7 */ /* 0x000ee40008021108 */
[----:B--23--:R-:W-:Y:S05]  /*1f70*/  @!P1 BRA `(.L_x_62) ;  /* 0x00000010003c9947 */ /* 0x00cfea0003800000 */
.L_x_79:
[----:B------:R-:W-:Y:S01]  /*1f80*/  UMOV UR4, URZ ;  /* 0x000000ff00047c82 */ /* 0x000fe20008000000 */
[----:B------:R-:W-:Y:S05]  /*1f90*/  @!P0 BRA `(.L_x_59) ;  /* 0x0000000400588947 */ /* 0x000fea0003800000 */
[----:B------:R-:W2:Y:S01]  /*1fa0*/  LDCU UR29, c[0x0][0x3a0] ;  /* 0x00007400ff1d77ac */ /* 0x000ea20008000800 */
[----:B------:R-:W-:Y:S01]  /*1fb0*/  UMOV UR9, 0x1 ;  /* 0x0000000100097882 */ /* 0x000fe20000000000 */
[----:B------:R-:W-:-:S05]  /*1fc0*/  UMOV UR18, 0x40 ;  /* 0x0000004000127882 */ /* 0x000fca0000000000 */
.L_x_66:
[----:B------:R-:W-:Y:S01]  /*1fd0*/  BAR.SYNC.DEFER_BLOCKING 0x0 ;  /* 0x0000000000007b1d */ /* 0x000fe20000010000 */
[----:B------:R-:W-:Y:S01]  /*1fe0*/  ULEA UR28, UR9, UR8, 0x3 ;  /* 0x00000008091c7291 */ /* 0x000fe2000f8e18ff */
[----:B------:R-:W-:Y:S01]  /*1ff0*/  @!P3 IMAD.MOV.U32 R2, RZ, RZ, 0xa000 ;  /* 0x0000a000ff02b424 */ /* 0x000fe200078e00ff */
[----:B------:R-:W-:Y:S01]  /*2000*/  ELECT P1, URZ, PT ;  /* 0x0000000000ff782f */ /* 0x000fe20003820000 */
[----:B------:R-:W-:-:S03]  /*2010*/  ULEA UR16, UR9, UR8, 0xd ;  /* 0x0000000809107291 */ /* 0x000fc6000f8e68ff */
[----:B------:R-:W-:Y:S02]  /*2020*/  ISETP.LT.U32.AND P1, PT, R10, 0x20, P1 ;  /* 0x000000200a00780c */ /* 0x000fe40000f21070 */
[----:B------:R-:W-:Y:S01]  /*2030*/  ELECT P0, URZ, PT ;  /* 0x0000000000ff782f */ /* 0x000fe20003800000 */
[----:B------:R-:W-:-:S03]  /*2040*/  UIADD3 UR16, UPT, UPT, UR16, 0x20000, URZ ;  /* 0x0002000010107890 */ /* 0x000fc6000fffe0ff */
[----:B------:R-:W-:Y:S01]  /*2050*/  ISETP.LT.U32.AND P0, PT, R10, 0x20, P0 ;  /* 0x000000200a00780c */ /* 0x000fe20000701070 */
[----:B------:R-:W-:Y:S01]  /*2060*/  ULEA UR12, UR9, UR8, 0xf ;  /* 0x00000008090c7291 */ /* 0x000fe2000f8e78ff */
[----:B------:R-:W-:Y:S01]  /*2070*/  UMOV UR14, UR18 ;  /* 0x00000012000e7c82 */ /* 0x000fe20008000000 */
[----:B------:R-:W-:-:S04]  /*2080*/  USHF.L.U32 UR5, UR4, 0x1f, URZ ;  /* 0x0000001f04057899 */ /* 0x000fc800080006ff */
[----:B------:R-:W-:Y:S01]  /*2090*/  VOTEU.ANY UP0, P1 ;  /* 0x0000000000ff7886 */ /* 0x000fe20000800100 */
[----:B------:R3:W-:Y:S04]  /*20a0*/  @!P3 SYNCS.ARRIVE.TRANS64 RZ, [UR28+0x28000], R2 ;  /* 0x02800002ffffb9a7 */ /* 0x0007e8000800001c */
[----:B------:R-:W-:Y:S01]  /*20b0*/  @UP0 UIADD3 UR17, UPT, UPT, UR28, 0x28000, URZ ;  /* 0x000280001c110890 */ /* 0x000fe2000fffe0ff */
[----:B------:R-:W-:Y:S01]  /*20c0*/  VOTEU.ANY UP0, P1 ;  /* 0x0000000000ff7886 */ /* 0x000fe20000800100 */
[----:B------:R-:W-:Y:S01]  /*20d0*/  BAR.SYNC.DEFER_BLOCKING 0x0 ;  /* 0x0000000000007b1d */ /* 0x000fe20000010000 */
[----:B---3--:R-:W-:-:S05]  /*20e0*/  IMAD.U32 R2, RZ, RZ, UR5 ;  /* 0x00000005ff027e24 */ /* 0x008fca000f8e00ff */
[----:B------:R-:W-:-:S05]  /*20f0*/  VOTEU.ANY UP1, P0 ;  /* 0x0000000000ff7886 */ /* 0x000fca0000020100 */
[----:B------:R-:W-:Y:S01]  /*2100*/  @UP1 UIADD3 UR13, UPT, UPT, UR28, 0x28000, URZ ;  /* 0x000280001c0d1890 */ /* 0x000fe2000fffe0ff */
[----:B------:R-:W-:Y:S01]  /*2110*/  VOTEU.ANY UP1, P0 ;  /* 0x0000000000ff7886 */ /* 0x000fe20000020100 */
[----:B------:R3:W-:Y:S01]  /*2120*/  @UP0 UTMALDG.2D [UR16], [UR24] ;  /* 0x00000010180005b4 */ /* 0x0007e20008008000 */
[----:B------:R-:W-:Y:S01]  /*2130*/  UISETP.NE.U32.AND UP0, UPT, UR22, URZ, UPT ;  /* 0x000000ff1600728c */ /* 0x000fe2000bf05070 */
[----:B------:R5:W-:Y:S06]  /*2140*/  MEMBAR.ALL.CTA ;  /* 0x0000000000007992 */ /* 0x000bec0000008000 */
[----:B-----5:R-:W5:Y:S02]  /*2150*/  FENCE.VIEW.ASYNC.S ;  /* 0x00000000000073c6 */ /* 0x020f640000000000 */
[----:B-----5:R-:W-:Y:S06]  /*2160*/  BAR.SYNC.DEFER_BLOCKING 0x0 ;  /* 0x0000000000007b1d */ /* 0x020fec0000010000 */
[----:B------:R3:W-:Y:S02]  /*2170*/  @UP1 UTMALDG.2D [UR12], [UR26] ;  /* 0x0000000c1a0015b4 */ /* 0x0007e40008008000 */
[----:B------:R-:W-:Y:S06]  /*2180*/  BAR.SYNC.DEFER_BLOCKING 0x0 ;  /* 0x0000000000007b1d */ /* 0x000fec0000010000 */
[----:B------:R-:W5:Y:S02]  /*2190*/  SYNCS.PHASECHK.TRANS64.TRYWAIT P0, [UR28+0x28000], R2 ;  /* 0x02800002ff0075a7 */ /* 0x000f64000800111c */
[----:B---3-5:R-:W-:Y:S05]  /*21a0*/  @!P0 BRA `(.L_x_63) ;  /* 0x0000000c00bc8947 */ /* 0x028fea0003800000 */
.L_x_80:
        /* <DEDUP_REMOVED lines=11> */
[----:B------:R-:W-:Y:S02]  /*2260*/  UIADD3 UR6, UP0, UPT, UR16, 0x2, URZ ;  /* 0x0000000210067890 */ /* 0x000fe4000ff1e0ff */
[----:B------:R-:W-:Y:S02]  /*2270*/  UIADD3 UR32, UP1, UPT, UR30, 0x2, URZ ;  /* 0x000000021e207890 */ /* 0x000fe4000ff3e0ff */
[----:B------:R-:W-:Y:S02]  /*2280*/  UIADD3 UR34, UP2, UPT, UR16, 0x4, URZ ;  /* 0x0000000410227890 */ /* 0x000fe4000ff5e0ff */
[----:B------:R-:W-:Y:S02]  /*2290*/  UIADD3 UR36, UP3, UPT, UR30, 0x4, URZ ;  /* 0x000000041e247890 */ /* 0x000fe4000ff7e0ff */
[----:B------:R-:W-:-:S02]  /*22a0*/  UIADD3.X UR7, UPT, UPT, UR17, URZ, URZ, UP0, !UPT ;  /* 0x000000ff11077290 */ /* 0x000fc400087fe4ff */
[----:B------:R-:W-:Y:S02]  /*22b0*/  UIADD3.X UR33, UPT, UPT, UR31, URZ, URZ, UP1, !UPT ;  /* 0x000000ff1f217290 */ /* 0x000fe40008ffe4ff */
[----:B------:R-:W-:Y:S02]  /*22c0*/  UIADD3.X UR35, UPT, UPT, UR17, URZ, URZ, UP2, !UPT ;  /* 0x000000ff11237290 */ /* 0x000fe400097fe4ff */
[----:B------:R-:W-:Y:S01]  /*22d0*/  UIADD3.X UR37, UPT, UPT, UR31, URZ, URZ, UP3, !UPT ;  /* 0x000000ff1f257290 */ /* 0x000fe20009ffe4ff */
        /* <DEDUP_REMOVED lines=8> */
[----:B------:R3:W-:Y:S01]  /*2360*/  UTCHMMA gdesc[UR10], gdesc[UR12], tmem[UR23], tmem[UR38], idesc[UR39], UPT ;  /* 0x00ff260c0a0075ea */ /* 0x0007e2000b800017 */
[----:B------:R-:W-:Y:S01]  /*2370*/  UMOV UR44, 0x0 ;  /* 0x00000000002c7882 */ /* 0x000fe20000000000 */
[----:B------:R-:W-:Y:S01]  /*2380*/  UMOV UR45, 0x4400490 ;  /* 0x04400490002d7882 */ /* 0x000fe20000000000 */
[----:B------:R3:W-:Y:S01]  /*2390*/  UTCHMMA gdesc[UR16], gdesc[UR30], tmem[UR23], tmem[UR40], idesc[UR41], UPT ;  /* 0x00ff281e100075ea */ /* 0x0007e2000b800017 */
[----:B------:R3:W-:Y:S01]  /*23a0*/  UTCHMMA gdesc[UR6], gdesc[UR32], tmem[UR23], tmem[UR42], idesc[UR43], UPT ;  /* 0x00ff2a20060075ea */ /* 0x0007e2000b800017 */
[----:B------:R3:W-:Y:S01]  /*23b0*/  UTCHMMA gdesc[UR34], gdesc[UR36], tmem[UR23], tmem[UR44], idesc[UR45], UPT ;  /* 0x00ff2c24220075ea */ /* 0x0007e2000b800017 */
[----:B------:R-:W-:Y:S01]  /*23c0*/  NOP ;  /* 0x0000000000007918 */ /* 0x000fe20000000000 */
.L_x_64:
[----:B------:R-:W-:Y:S01]  /*23d0*/  ELECT P0, URZ, PT ;  /* 0x0000000000ff782f */ /* 0x000fe20003800000 */
[----:B---3--:R-:W-:-:S03]  /*23e0*/  UIADD3 UR6, UPT, UPT, UR28, 0x28020, URZ ;  /* 0x000280201c067890 */ /* 0x008fc6000fffe0ff */
[----:B------:R-:W-:Y:S01]  /*23f0*/  ISETP.LT.U32.AND P0, PT, R10, 0x20, P0 ;  /* 0x000000200a00780c */ /* 0x000fe20000701070 */
[----:B------:R-:W-:-:S12]  /*2400*/  UMOV UR7, URZ ;  /* 0x000000ff00077c82 */ /* 0x000fd80008000000 */
[----:B------:R-:W-:Y:S01]  /*2410*/  VOTEU.ANY UP0, P0 ;  /* 0x0000000000ff7886 */ /* 0x000fe20000000100 */
[----:B------:R-:W-:-:S04]  /*2420*/  VOTEU.ANY UP1, P0 ;  /* 0x0000000000ff7886 */ /* 0x000fc80000020100 */
[----:B------:R-:W-:Y:S02]  /*2430*/  @UP0 UMOV UR6, UR6 ;  /* 0x0000000600060c82 */ /* 0x000fe40008000000 */
[----:B------:R3:W-:Y:S01]  /*2440*/  @UP1 UTCBAR [UR6], URZ ;  /* 0x000000ff060013e9 */ /* 0x0007e200080000ff */
[----:B------:R-:W-:Y:S06]  /*2450*/  BAR.SYNC.DEFER_BLOCKING 0x0 ;  /* 0x0000000000007b1d */ /* 0x000fec0000010000 */
[----:B------:R-:W5:Y:S02]  /*2460*/  SYNCS.PHASECHK.TRANS64.TRYWAIT P0, [UR28+0x28020], R2 ;  /* 0x02802002ff0075a7 */ /* 0x000f64000800111c */
[----:B---3-5:R-:W-:Y:S05]  /*2470*/  @!P0 BRA `(.L_x_65) ;  /* 0x0000000c00148947 */ /* 0x028fea0003800000 */
.L_x_81:
[----:B------:R-:W-:Y:S02]  /*2480*/  UIADD3 UR9, UPT, UPT, UR9, 0x1, URZ ;  /* 0x0000000109097890 */ /* 0x000fe4000fffe0ff */
[----:B------:R-:W-:Y:S02]  /*2490*/  UIADD3 UR18, UPT, UPT, UR18, 0x40, URZ ;  /* 0x0000004012127890 */ /* 0x000fe4000fffe0ff */
[----:B------:R-:W-:-:S04]  /*24a0*/  UISETP.NE.U32.AND UP0, UPT, UR9, 0x4, UPT ;  /* 0x000000040900788c */ /* 0x000fc8000bf05070 */
[----:B------:R-:W-:Y:S02]  /*24b0*/  USEL UR5, URZ, 0x1, UP0 ;  /* 0x00000001ff057887 */ /* 0x000fe40008000000 */
[----:B------:R-:W-:Y:S02]  /*24c0*/  USEL UR9, UR9, URZ, UP0 ;  /* 0x000000ff09097287 */ /* 0x000fe40008000000 */
[----:B--2---:R-:W-:Y:S02]  /*24d0*/  UISETP.GE.AND UP0, UPT, UR18, UR29, UPT ;  /* 0x0000001d1200728c */ /* 0x004fe4000bf06270 */
[----:B------:R-:W-:-:S07]  /*24e0*/  ULOP3.LUT UR4, UR4, UR5, URZ, 0x3c, !UPT ;  /* 0x0000000504047292 */ /* 0x000fce000f8e3cff */
[----:B------:R-:W-:Y:S05]  /*24f0*/  BRA.U !UP0, `(.L_x_66) ;  /* 0xfffffff908b47547 */ /* 0x000fea000b83ffff */
.L_x_59:
[----:B---3-5:R-:W-:Y:S06]  /*2500*/  BAR.SYNC.DEFER_BLOCKING 0x0 ;  /* 0x0000000000007b1d */ /* 0x028fec0000010000 */
[----:B------:R-:W-:Y:S04]  /*2510*/  BSSY.RECONVERGENT B5, `(.L_x_67) ;  /* 0x0000004000057945 */ /* 0x000fe80003800200 */
[----:B------:R-:W-:Y:S05]  /*2520*/  @P3 BRA `(.L_x_68) ;  /* 0x0000000000083947 */ /* 0x000fea0003800000 */
[----:B------:R-:W2:Y:S02]  /*2530*/  SYNCS.CCTL.IV [UR8+0x28000] ;  /* 0x02800000ff0079b1 */ /* 0x000ea40008000008 */
[----:B--2---:R-:W2:Y:S02]  /*2540*/  SYNCS.CCTL.IV [UR8+0x28020] ;  /* 0x02802000ff0079b1 */ /* 0x004ea40008000008 */
.L_x_68:
[----:B------:R-:W-:Y:S05]  /*2550*/  BSYNC.RECONVERGENT B5 ;  /* 0x0000000000057941 */ /* 0x000fea0003800200 */
.L_x_67:
[----:B--2---:R-:W-:Y:S06]  /*2560*/  BAR.SYNC.DEFER_BLOCKING 0x0 ;  /* 0x0000000000007b1d */ /* 0x004fec0000010000 */
[----:B------:R-:W-:Y:S04]  /*2570*/  BSSY.RECONVERGENT B5, `(.L_x_69) ;  /* 0x0000004000057945 */ /* 0x000fe80003800200 */
[----:B------:R-:W-:Y:S05]  /*2580*/  @P3 BRA `(.L_x_70) ;  /* 0x0000000000083947 */ /* 0x000fea0003800000 */
[----:B------:R-:W2:Y:S02]  /*2590*/  SYNCS.CCTL.IV [UR8+0x28008] ;  /* 0x02800800ff0079b1 */ /* 0x000ea40008000008 */
[----:B--2---:R-:W2:Y:S02]  /*25a0*/  SYNCS.CCTL.IV [UR8+0x28028] ;  /* 0x02802800ff0079b1 */ /* 0x004ea40008000008 */
.L_x_70:
[----:B------:R-:W-:Y:S05]  /*25b0*/  BSYNC.RECONVERGENT B5 ;  /* 0x0000000000057941 */ /* 0x000fea0003800200 */
.L_x_69:
[----:B--2---:R-:W-:Y:S06]  /*25c0*/  BAR.SYNC.DEFER_BLOCKING 0x0 ;  /* 0x0000000000007b1d */ /* 0x004fec0000010000 */
[----:B------:R-:W-:Y:S04]  /*25d0*/  BSSY.RECONVERGENT B5, `(.L_x_71) ;  /* 0x0000004000057945 */ /* 0x000fe80003800200 */
[----:B------:R-:W-:Y:S05]  /*25e0*/  @P3 BRA `(.L_x_72) ;  /* 0x0000000000083947 */ /* 0x000fea0003800000 */
[----:B------:R-:W2:Y:S02]  /*25f0*/  SYNCS.CCTL.IV [UR8+0x28010] ;  /* 0x02801000ff0079b1 */ /* 0x000ea40008000008 */
[----:B--2---:R-:W2:Y:S02]  /*2600*/  SYNCS.CCTL.IV [UR8+0x28030] ;  /* 0x02803000ff0079b1 */ /* 0x004ea40008000008 */
.L_x_72:
[----:B------:R-:W-:Y:S05]  /*2610*/  BSYNC.RECONVERGENT B5 ;  /* 0x0000000000057941 */ /* 0x000fea0003800200 */
.L_x_71:
[----:B--2---:R-:W-:Y:S06]  /*2620*/  BAR.SYNC.DEFER_BLOCKING 0x0 ;  /* 0x0000000000007b1d */ /* 0x004fec0000010000 */
[----:B------:R-:W-:Y:S04]  /*2630*/  BSSY.RECONVERGENT B5, `(.L_x_73) ;  /* 0x0000004000057945 */ /* 0x000fe80003800200 */
[----:B------:R-:W-:Y:S05]  /*2640*/  @P3 BRA `(.L_x_74) ;  /* 0x0000000000083947 */ /* 0x000fea0003800000 */
[----:B------:R-:W2:Y:S02]  /*2650*/  SYNCS.CCTL.IV [UR8+0x28018] ;  /* 0x02801800ff0079b1 */ /* 0x000ea40008000008 */
[----:B--2---:R-:W2:Y:S02]  /*2660*/  SYNCS.CCTL.IV [UR8+0x28038] ;  /* 0x02803800ff0079b1 */ /* 0x004ea40008000008 */
.L_x_74:
[----:B------:R-:W-:Y:S05]  /*2670*/  BSYNC.RECONVERGENT B5 ;  /* 0x0000000000057941 */ /* 0x000fea0003800200 */
.L_x_73:
[----:B------:R-:W-:Y:S01]  /*2680*/  ULOP3.LUT UR22, UR22, 0x3, URZ, 0xc0, !UPT ;  /* 0x0000000316167892 */ /* 0x000fe2000f8ec0ff */
[C---:B------:R-:W-:Y:S01]  /*2690*/  IMAD.SHL.U32 R2, R0.reuse, 0x10, RZ ;  /* 0x0000001000027824 */ /* 0x040fe200078e00ff */
[----:B------:R-:W-:Y:S01]  /*26a0*/  UMOV UR6, UR19 ;  /* 0x0000001300067c82 */ /* 0x000fe20008000000 */
[C---:B------:R-:W-:Y:S01]  /*26b0*/  IMAD.SHL.U32 R132, R0.reuse, 0x40, RZ ;  /* 0x0000004000847824 */ /* 0x040fe200078e00ff */
[----:B------:R-:W-:Y:S01]  /*26c0*/  ULEA UR4, UR22, UR23, 0x15 ;  /* 0x0000001716047291 */ /* 0x000fe2000f8ea8ff */
[----:B------:R-:W-:Y:S01]  /*26d0*/  IMAD.SHL.U32 R3, R0, 0x80, RZ ;  /* 0x0000008000037824 */ /* 0x000fe200078e00ff */
[----:B------:R-:W-:Y:S01]  /*26e0*/  LOP3.LUT R2, R2, 0x70, RZ, 0xc0, !PT ;  /* 0x0000007002027812 */ /* 0x000fe200078ec0ff */
[----:B------:R-:W-:Y:S01]  /*26f0*/  IMAD.SHL.U32 R0, R0, 0x400, RZ ;  /* 0x0000040000007824 */ /* 0x000fe200078e00ff */
[----:B------:R-:W-:Y:S01]  /*2700*/  LOP3.LUT R133, R132, 0x1800, RZ, 0xc0, !PT ;  /* 0x0000180084857812 */ /* 0x000fe200078ec0ff */
[----:B------:R-:W-:Y:S01]  /*2710*/  ULEA UR5, UR22, UR15, 0x6 ;  /* 0x0000000f16057291 */ /* 0x000fe2000f8e30ff */
[----:B------:R-:W-:-:S02]  /*2720*/  LOP3.LUT R2, R2, 0x780, R3, 0xf8, !PT ;  /* 0x0000078002027812 */ /* 0x000fc400078ef803 */
[----:B------:R-:W-:Y:S02]  /*2730*/  ELECT P0, URZ, PT ;  /* 0x0000000000ff782f */ /* 0x000fe40003800000 */
[----:B------:R-:W-:Y:S01]  /*2740*/  LOP3.LUT R133, R133, 0x4000, R0, 0xf8, !PT ;  /* 0x0000400085857812 */ /* 0x000fe200078ef800 */
[----:B----4-:R-:W-:Y:S01]  /*2750*/  LDTM.16dp32bit_t0_t15.x128 R4, tmem[UR4] ;  /* 0x00000004000479ee */ /* 0x010fe20008b80000 */
[----:B------:R-:W3:Y:S01]  /*2760*/  LDTM.16dp32bit_t16_t31.x128 R4, tmem[UR4+0x80] ;  /* 0x00008004000479ee */ /* 0x000ee20008ba0000 */
[----:B------:R-:W-:Y:S01]  /*2770*/  NOP ;  /* 0x0000000000007918 */ /* 0x000fe20000000000 */
[----:B------:R-:W-:Y:S01]  /*2780*/  ULEA UR4, UR22, UR8, 0xd ;  /* 0x0000000816047291 */ /* 0x000fe2000f8e68ff */
[----:B------:R-:W-:-:S04]  /*2790*/  LOP3.LUT R0, R133, R2, RZ, 0xfc, !PT ;  /* 0x0000000285007212 */ /* 0x000fc800078efcff */
[C---:B------:R-:W-:Y:S02]  /*27a0*/  LOP3.LUT R2, R0.reuse, 0x10, RZ, 0x3c, !PT ;  /* 0x0000001000027812 */ /* 0x040fe400078e3cff */
[----:B------:R-:W-:Y:S02]  /*27b0*/  LOP3.LUT R3, R0, 0x20, RZ, 0x3c, !PT ;  /* 0x0000002000037812 */ /* 0x000fe400078e3cff */
[----:B---3--:R-:W-:Y:S02]  /*27c0*/  F2FP.BF16.F32.PACK_AB R4, R5, R4 ;  /* 0x000000040504723e */ /* 0x008fe400000010ff */
[----:B------:R-:W-:Y:S02]  /*27d0*/  F2FP.BF16.F32.PACK_AB R68, R69, R68 ;  /* 0x000000444544723e */ /* 0x000fe400000010ff */
[----:B------:R-:W-:Y:S02]  /*27e0*/  F2FP.BF16.F32.PACK_AB R5, R7, R6 ;  /* 0x000000060705723e */ /* 0x000fe400000010ff */
[----:B------:R-:W-:-:S02]  /*27f0*/  F2FP.BF16.F32.PACK_AB R12, R13, R12 ;  /* 0x0000000c0d0c723e */ /* 0x000fc400000010ff */
[----:B------:R-:W-:Y:S02]  /*2800*/  F2FP.BF16.F32.PACK_AB R69, R71, R70 ;  /* 0x000000464745723e */ /* 0x000fe400000010ff */
[----:B------:R-:W-:Y:S02]  /*2810*/  F2FP.BF16.F32.PACK_AB R76, R77, R76 ;  /* 0x0000004c4d4c723e */ /* 0x000fe400000010ff */
[----:B------:R-:W-:Y:S02]  /*2820*/  F2FP.BF16.F32.PACK_AB R6, R9, R8 ;  /* 0x000000080906723e */ /* 0x000fe400000010ff */
[----:B------:R-:W-:Y:S02]  /*2830*/  F2FP.BF16.F32.PACK_AB R7, R11, R10 ;  /* 0x0000000a0b07723e */ /* 0x000fe400000010ff */
[----:B------:R-:W-:Y:S02]  /*2840*/  F2FP.BF16.F32.PACK_AB R13, R15, R14 ;  /* 0x0000000e0f0d723e */ /* 0x000fe400000010ff */
[----:B------:R-:W-:Y:S01]  /*2850*/  F2FP.BF16.F32.PACK_AB R70, R73, R72 ;  /* 0x000000484946723e */ /* 0x000fe200000010ff */
[----:B--2---:R-:W-:Y:S01]  /*2860*/  STS.128 [R0+UR8], R4 ;  /* 0x0000000400007988 */ /* 0x004fe20008000c08 */
[----:B------:R-:W-:-:S02]  /*2870*/  F2FP.BF16.F32.PACK_AB R71, R75, R74 ;  /* 0x0000004a4b47723e */ /* 0x000fc400000010ff */
[----:B------:R-:W-:Y:S02]  /*2880*/  F2FP.BF16.F32.PACK_AB R77, R79, R78 ;  /* 0x0000004e4f4d723e */ /* 0x000fe400000010ff */
[----:B------:R-:W-:Y:S01]  /*2890*/  F2FP.BF16.F32.PACK_AB R14, R17, R16 ;  /* 0x00000010110e723e */ /* 0x000fe200000010ff */
[----:B------:R-:W-:Y:S01]  /*28a0*/  STS.128 [R0+UR8+0x2000], R68 ;  /* 0x0020004400007988 */ /* 0x000fe20008000c08 */
[----:B------:R-:W-:Y:S02]  /*28b0*/  F2FP.BF16.F32.PACK_AB R15, R19, R18 ;  /* 0x00000012130f723e */ /* 0x000fe400000010ff */
[----:B------:R-:W-:Y:S02]  /*28c0*/  F2FP.BF16.F32.PACK_AB R20, R21, R20 ;  /* 0x000000141514723e */ /* 0x000fe400000010ff */
[----:B------:R-:W-:Y:S01]  /*28d0*/  F2FP.BF16.F32.PACK_AB R78, R81, R80 ;  /* 0x00000050514e723e */ /* 0x000fe200000010ff */
[----:B------:R-:W-:Y:S01]  /*28e0*/  STS.128 [R2+UR8], R12 ;  /* 0x0000000c02007988 */ /* 0x000fe20008000c08 */
[----:B------:R-:W-:-:S02]  /*28f0*/  F2FP.BF16.F32.PACK_AB R79, R83, R82 ;  /* 0x00000052534f723e */ /* 0x000fc400000010ff */
[----:B------:R-:W-:Y:S02]  /*2900*/  F2FP.BF16.F32.PACK_AB R84, R85, R84 ;  /* 0x000000545554723e */ /* 0x000fe400000010ff */
[----:B------:R-:W-:Y:S01]  /*2910*/  F2FP.BF16.F32.PACK_AB R21, R23, R22 ;  /* 0x000000161715723e */ /* 0x000fe200000010ff */
[----:B------:R2:W-:Y:S01]  /*2920*/  STS.128 [R2+UR8+0x2000], R76 ;  /* 0x0020004c02007988 */ /* 0x0005e20008000c08 */
[----:B------:R-:W-:Y:S02]  /*2930*/  F2FP.BF16.F32.PACK_AB R28, R29, R28 ;  /* 0x0000001c1d1c723e */ /* 0x000fe400000010ff */
[----:B------:R-:W-:Y:S02]  /*2940*/  F2FP.BF16.F32.PACK_AB R85, R87, R86 ;  /* 0x000000565755723e */ /* 0x000fe400000010ff */
[----:B------:R-:W-:Y:S02]  /*2950*/  F2FP.BF16.F32.PACK_AB R92, R93, R92 ;  /* 0x0000005c5d5c723e */ /* 0x000fe400000010ff */
[----:B------:R-:W-:-:S02]  /*2960*/  F2FP.BF16.F32.PACK_AB R22, R25, R24 ;  /* 0x000000181916723e */ /* 0x000fc400000010ff */
[----:B------:R-:W-:Y:S02]  /*2970*/  F2FP.BF16.F32.PACK_AB R23, R27, R26 ;  /* 0x0000001a1b17723e */ /* 0x000fe400000010ff */
[----:B------:R-:W-:Y:S02]  /*2980*/  F2FP.BF16.F32.PACK_AB R29, R31, R30 ;  /* 0x0000001e1f1d723e */ /* 0x000fe400000010ff */
[----:B------:R-:W-:Y:S01]  /*2990*/  F2FP.BF16.F32.PACK_AB R36, R37, R36 ;  /* 0x000000242524723e */ /* 0x000fe200000010ff */
[----:B------:R3:W-:Y:S01]  /*29a0*/  STS.128 [R3+UR8], R20 ;  /* 0x0000001403007988 */ /* 0x0007e20008000c08 */
[----:B------:R-:W-:Y:S02]  /*29b0*/  F2FP.BF16.F32.PACK_AB R86, R89, R88 ;  /* 0x000000585956723e */ /* 0x000fe400000010ff */
[----:B------:R-:W-:Y:S02]  /*29c0*/  F2FP.BF16.F32.PACK_AB R87, R91, R90 ;  /* 0x0000005a5b57723e */ /* 0x000fe400000010ff */
[----:B------:R-:W-:-:S02]  /*29d0*/  F2FP.BF16.F32.PACK_AB R93, R95, R94 ;  /* 0x0000005e5f5d723e */ /* 0x000fc400000010ff */
[----:B------:R-:W-:Y:S01]  /*29e0*/  F2FP.BF16.F32.PACK_AB R100, R101, R100 ;  /* 0x000000646564723e */ /* 0x000fe200000010ff */
[----:B------:R3:W-:Y:S01]  /*29f0*/  STS.128 [R3+UR8+0x2000], R84 ;  /* 0x0020005403007988 */ /* 0x0007e20008000c08 */
[----:B------:R-:W-:Y:S02]  /*2a00*/  F2FP.BF16.F32.PACK_AB R30, R33, R32 ;  /* 0x00000020211e723e */ /* 0x000fe400000010ff */
[----:B------:R-:W-:Y:S02]  /*2a10*/  F2FP.BF16.F32.PACK_AB R31, R35, R34 ;  /* 0x00000022231f723e */ /* 0x000fe400000010ff */
[----:B------:R-:W-:Y:S02]  /*2a20*/  F2FP.BF16.F32.PACK_AB R37, R39, R38 ;  /* 0x000000262725723e */ /* 0x000fe400000010ff */
[----:B------:R-:W-:Y:S02]  /*2a30*/  F2FP.BF16.F32.PACK_AB R44, R45, R44 ;  /* 0x0000002c2d2c723e */ /* 0x000fe400000010ff */
[----:B------:R-:W-:-:S02]  /*2a40*/  F2FP.BF16.F32.PACK_AB R94, R97, R96 ;  /* 0x00000060615e723e */ /* 0x000fc400000010ff */
[----:B------:R-:W-:Y:S02]  /*2a50*/  F2FP.BF16.F32.PACK_AB R95, R99, R98 ;  /* 0x00000062635f723e */ /* 0x000fe400000010ff */
[----:B------:R-:W-:Y:S02]  /*2a60*/  F2FP.BF16.F32.PACK_AB R101, R103, R102 ;  /* 0x000000666765723e */ /* 0x000fe400000010ff */
[----:B------:R-:W-:Y:S02]  /*2a70*/  F2FP.BF16.F32.PACK_AB R108, R109, R108 ;  /* 0x0000006c6d6c723e */ /* 0x000fe400000010ff */
[----:B------:R-:W-:Y:S02]  /*2a80*/  LOP3.LUT R8, R0, 0x30, RZ, 0x3c, !PT ;  /* 0x0000003000087812 */ /* 0x000fe400078e3cff */
[----:B------:R-:W-:Y:S02]  /*2a90*/  F2FP.BF16.F32.PACK_AB R38, R41, R40 ;  /* 0x000000282926723e */ /* 0x000fe400000010ff */
[----:B------:R-:W-:Y:S01]  /*2aa0*/  F2FP.BF16.F32.PACK_AB R39, R43, R42 ;  /* 0x0000002a2b27723e */ /* 0x000fe200000010ff */
[----:B------:R3:W-:Y:S01]  /*2ab0*/  STS.128 [R8+UR8], R28 ;  /* 0x0000001c08007988 */ /* 0x0007e20008000c08 */
[----:B------:R-:W-:-:S02]  /*2ac0*/  F2FP.BF16.F32.PACK_AB R45, R47, R46 ;  /* 0x0000002e2f2d723e */ /* 0x000fc400000010ff */
[----:B------:R-:W-:Y:S01]  /*2ad0*/  F2FP.BF16.F32.PACK_AB R52, R53, R52 ;  /* 0x000000343534723e */ /* 0x000fe200000010ff */
[----:B------:R3:W-:Y:S01]  /*2ae0*/  STS.128 [R8+UR8+0x2000], R92 ;  /* 0x0020005c08007988 */ /* 0x0007e20008000c08 */
[----:B------:R-:W-:Y:S02]  /*2af0*/  F2FP.BF16.F32.PACK_AB R102, R105, R104 ;  /* 0x000000686966723e */ /* 0x000fe400000010ff */
[----:B------:R-:W-:Y:S02]  /*2b00*/  F2FP.BF16.F32.PACK_AB R103, R107, R106 ;  /* 0x0000006a6b67723e */ /* 0x000fe400000010ff */
[----:B------:R-:W-:Y:S02]  /*2b10*/  F2FP.BF16.F32.PACK_AB R109, R111, R110 ;  /* 0x0000006e6f6d723e */ /* 0x000fe400000010ff */
[----:B------:R-:W-:Y:S02]  /*2b20*/  F2FP.BF16.F32.PACK_AB R116, R117, R116 ;  /* 0x000000747574723e */ /* 0x000fe400000010ff */
[----:B------:R-:W-:-:S02]  /*2b30*/  LOP3.LUT R9, R0, 0x40, RZ, 0x3c, !PT ;  /* 0x0000004000097812 */ /* 0x000fc400078e3cff */
[----:B------:R-:W-:Y:S02]  /*2b40*/  F2FP.BF16.F32.PACK_AB R46, R49, R48 ;  /* 0x00000030312e723e */ /* 0x000fe400000010ff */
[----:B------:R-:W-:Y:S01]  /*2b50*/  F2FP.BF16.F32.PACK_AB R47, R51, R50 ;  /* 0x00000032332f723e */ /* 0x000fe200000010ff */
[----:B------:R3:W-:Y:S01]  /*2b60*/  STS.128 [R9+UR8], R36 ;  /* 0x0000002409007988 */ /* 0x0007e20008000c08 */
[----:B------:R-:W-:Y:S02]  /*2b70*/  F2FP.BF16.F32.PACK_AB R53, R55, R54 ;  /* 0x000000363735723e */ /* 0x000fe400000010ff */
[----:B------:R-:W-:Y:S01]  /*2b80*/  F2FP.BF16.F32.PACK_AB R60, R61, R60 ;  /* 0x0000003c3d3c723e */ /* 0x000fe200000010ff */
[----:B------:R3:W-:Y:S01]  /*2b90*/  STS.128 [R9+UR8+0x2000], R100 ;  /* 0x0020006409007988 */ /* 0x0007e20008000c08 */
[----:B------:R-:W-:Y:S02]  /*2ba0*/  F2FP.BF16.F32.PACK_AB R110, R113, R112 ;  /* 0x00000070716e723e */ /* 0x000fe400000010ff */
[----:B------:R-:W-:-:S02]  /*2bb0*/  F2FP.BF16.F32.PACK_AB R111, R115, R114 ;  /* 0x00000072736f723e */ /* 0x000fc400000010ff */
        /* <DEDUP_REMOVED lines=11> */
[----:B--2---:R-:W-:Y:S02]  /*2c70*/  LOP3.LUT R2, R0, 0x60, RZ, 0x3c, !PT ;  /* 0x0000006000027812 */ /* 0x004fe400078e3cff */
[----:B------:R-:W-:Y:S02]  /*2c80*/  F2FP.BF16.F32.PACK_AB R62, R65, R64 ;  /* 0x00000040413e723e */ /* 0x000fe400000010ff */
[----:B------:R-:W-:Y:S01]  /*2c90*/  F2FP.BF16.F32.PACK_AB R63, R67, R66 ;  /* 0x00000042433f723e */ /* 0x000fe200000010ff */
[----:B------:R3:W-:Y:S01]  /*2ca0*/  STS.128 [R2+UR8], R52 ;  /* 0x0000003402007988 */ /* 0x0007e20008000c08 */
[----:B------:R-:W-:-:S02]  /*2cb0*/  F2FP.BF16.F32.PACK_AB R126, R129, R128 ;  /* 0x00000080817e723e */ /* 0x000fc400000010ff */
[----:B------:R-:W-:Y:S01]  /*2cc0*/  F2FP.BF16.F32.PACK_AB R127, R131, R130 ;  /* 0x00000082837f723e */ /* 0x000fe200000010ff */
[----:B------:R3:W-:Y:S01]  /*2cd0*/  STS.128 [R2+UR8+0x2000], R116 ;  /* 0x0020007402007988 */ /* 0x0007e20008000c08 */
[----:B------:R-:W-:-:S05]  /*2ce0*/  LOP3.LUT R0, R0, 0x70, RZ, 0x3c, !PT ;  /* 0x0000007000007812 */ /* 0x000fca00078e3cff */
[----:B------:R3:W-:Y:S04]  /*2cf0*/  STS.128 [R0+UR8], R60 ;  /* 0x0000003c00007988 */ /* 0x0007e80008000c08 */
[----:B------:R3:W-:Y:S01]  /*2d00*/  STS.128 [R0+UR8+0x2000], R124 ;  /* 0x0020007c00007988 */ /* 0x0007e20008000c08 */
[----:B------:R2:W-:Y:S06]  /*2d10*/  MEMBAR.ALL.CTA ;  /* 0x0000000000007992 */ /* 0x0005ec0000008000 */
[----:B--2---:R-:W2:Y:S02]  /*2d20*/  FENCE.VIEW.ASYNC.S ;  /* 0x00000000000073c6 */ /* 0x004ea40000000000 */
[----:B--2---:R-:W-:Y:S06]  /*2d30*/  BAR.SYNC.DEFER_BLOCKING 0x0 ;  /* 0x0000000000007b1d */ /* 0x004fec0000010000 */
[----:B------:R3:W-:Y:S01]  /*2d40*/  UTMASTG.2D [UR4], [UR20] ;  /* 0x00000004140073b5 */ /* 0x0007e20008008000 */
[----:B------:R0:W-:Y:S01]  /*2d50*/  UTMACMDFLUSH ;  /* 0x00000000000079b7 */ /* 0x0001e20000000000 */
[----:B------:R-:W-:-:S04]  /*2d60*/  DEPBAR.LE SB0, 0x0 ;  /* 0x000080000000791a */ /* 0x000fc80000000000 */
[----:B------:R-:W-:Y:S08]  /*2d70*/  BAR.SYNC.DEFER_BLOCKING 0x0 ;  /* 0x0000000000007b1d */ /* 0x000ff00000010000 */
[----:B------:R-:W-:Y:S06]  /*2d80*/  BAR.SYNC.DEFER_BLOCKING 0x0 ;  /* 0x0000000000007b1d */ /* 0x000fec0000010000 */
[----:B---3--:R-:W-:Y:S05]  /*2d90*/  @P2 BRA `(.L_x_75) ;  /* 0x0000000000a02947 */ /* 0x008fea0003800000 */
[----:B------:R-:W2:Y:S01]  /*2da0*/  S2UR UR5, SR_CgaCtaId ;  /* 0x00000000000579c3 */ /* 0x000ea20000008800 */
[----:B------:R-:W-:Y:S01]  /*2db0*/  NOP ;  /* 0x0000000000007918 */ /* 0x000fe20000000000 */
[----:B------:R-:W-:Y:S01]  /*2dc0*/  UMOV UR4, 0x50 ;  /* 0x0000005000047882 */ /* 0x000fe20000000000 */
[----:B------:R-:W-:Y:S02]  /*2dd0*/  IMAD.U32 R0, RZ, RZ, UR23 ;  /* 0x00000017ff007e24 */ /* 0x000fe4000f8e00ff */
[----:B------:R-:W-:Y:S02]  /*2de0*/  IMAD.MOV.U32 R3, RZ, RZ, 0xff ;  /* 0x000000ffff037424 */ /* 0x000fe400078e00ff */
[----:B------:R-:W-:Y:S01]  /*2df0*/  IMAD.MOV.U32 R7, RZ, RZ, 0x1 ;  /* 0x00000001ff077424 */ /* 0x000fe200078e00ff */
[----:B------:R-:W-:-:S04]  /*2e00*/  LOP3.LUT R0, R0, 0xffff, RZ, 0xc0, !PT ;  /* 0x0000ffff00007812 */ /* 0x000fc800078ec0ff */
[----:B------:R-:W-:-:S05]  /*2e10*/  SHF.R.U32.HI R0, RZ, 0x5, R0 ;  /* 0x00000005ff007819 */ /* 0x000fca0000011600 */
[----:B------:R-:W-:Y:S01]  /*2e20*/  VIADD R2, R0, 0x10 ;  /* 0x0000001000027836 */ /* 0x000fe20000000000 */
[----:B------:R-:W-:Y:S01]  /*2e30*/  SHF.L.U32 R0, R3, R0, RZ ;  /* 0x0000000003007219 */ /* 0x000fe200000006ff */
[----:B--2---:R-:W-:-:S03]  /*2e40*/  ULEA UR6, UR5, UR4, 0x18 ;  /* 0x0000000405067291 */ /* 0x004fc6000f8ec0ff */
[----:B------:R-:W-:-:S04]  /*2e50*/  SHF.L.U32 R3, R7, R2, RZ ;  /* 0x0000000207037219 */ /* 0x000fc800000006ff */
[----:B------:R-:W-:Y:S02]  /*2e60*/  LOP3.LUT R0, R3, R0, RZ, 0xfc, !PT ;  /* 0x0000000003007212 */ /* 0x000fe400078efcff */
[----:B------:R-:W2:Y:S02]  /*2e70*/  LDS R5, [UR6] ;  /* 0x00000006ff057984 */ /* 0x000ea40008000800 */
[C---:B------:R-:W-:Y:S02]  /*2e80*/  LOP3.LUT R2, R0.reuse, 0xffff, RZ, 0xc0, !PT ;  /* 0x0000ffff00027812 */ /* 0x040fe400078ec0ff */
[----:B--2---:R-:W-:-:S04]  /*2e90*/  LOP3.LUT R3, R0, 0xffff, R5, 0x80, !PT ;  /* 0x0000ffff00037812 */ /* 0x004fc800078e8005 */
[----:B------:R-:W-:-:S13]  /*2ea0*/  ISETP.NE.AND P0, PT, R3, R2, PT ;  /* 0x000000020300720c */ /* 0x000fda0003f05270 */
[----:B------:R-:W-:Y:S05]  /*2eb0*/  @P0 BRA `(.L_x_76) ;  /* 0x0000000000500947 */ /* 0x000fea0003800000 */
[----:B------:R-:W-:Y:S02]  /*2ec0*/  SHF.R.U32.HI R5, RZ, 0x10, R5 ;  /* 0x00000010ff057819 */ /* 0x000fe40000011605 */
[----:B------:R-:W-:-:S04]  /*2ed0*/  SHF.R.U32.HI R2, RZ, 0x10, R0 ;  /* 0x00000010ff027819 */ /* 0x000fc80000011600 */
[----:B------:R-:W-:-:S04]  /*2ee0*/  LOP3.LUT R5, R5, R2, RZ, 0xc0, !PT ;  /* 0x0000000205057212 */ /* 0x000fc800078ec0ff */
[----:B------:R-:W-:-:S13]  /*2ef0*/  ISETP.NE.AND P0, PT, R5, R2, PT ;  /* 0x000000020500720c */ /* 0x000fda0003f05270 */
[----:B------:R-:W-:Y:S05]  /*2f00*/  @P0 BRA `(.L_x_77) ;  /* 0x0000000000300947 */ /* 0x000fea0003800000 */
[----:B------:R-:W-:Y:S01]  /*2f10*/  R2UR UR4, R0 ;  /* 0x00000000000472ca */ /* 0x000fe200000e0000 */
[----:B------:R-:W-:Y:S01]  /*2f20*/  VOTEU.ANY UR5, UPT, PT ;  /* 0x0000000000057886 */ /* 0x000fe200038e0100 */
[----:B------:R-:W2:Y:S01]  /*2f30*/  S2R R0, SR_LANEID ;  /* 0x0000000000007919 */ /* 0x000ea20000000000 */
[----:B------:R-:W-:-:S10]  /*2f40*/  UFLO.U32 UR5, UR5 ;  /* 0x00000005000572bd */ /* 0x000fd400080e0000 */
[----:B------:R-:W-:-:S06]  /*2f50*/  ULOP3.LUT UR4, URZ, UR4, URZ, 0x33, !UPT ;  /* 0x00000004ff047292 */ /* 0x000fcc000f8e33ff */
[----:B------:R-:W-:-:S04]  /*2f60*/  IMAD.U32 R2, RZ, RZ, UR4 ;  /* 0x00000004ff027e24 */ /* 0x000fc8000f8e00ff */
[----:B------:R-:W3:Y:S02]  /*2f70*/  REDUX UR7, R2 ;  /* 0x00000000020773c4 */ /* 0x000ee40000000000 */
[----:B------:R4:W-:Y:S01]  /*2f80*/  UTCATOMSWS.AND URZ, UR4 ;  /* 0x0000000400ff79e3 */ /* 0x0009e20008000000 */
[----:B--2---:R-:W-:Y:S01]  /*2f90*/  ISETP.EQ.U32.AND P0, PT, R0, UR5, PT ;  /* 0x0000000500007c0c */ /* 0x004fe2000bf02070 */
[----:B---3--:R-:W-:-:S12]  /*2fa0*/  IMAD.U32 R0, RZ, RZ, UR7 ;  /* 0x00000007ff007e24 */ /* 0x008fd8000f8e00ff */
[----:B------:R4:W-:Y:S01]  /*2fb0*/  @P0 ATOMS.AND RZ, [UR6], R0 ;  /* 0x00000000ffff098c */ /* 0x0009e2000a800006 */
[----:B------:R-:W-:Y:S05]  /*2fc0*/  BRA `(.L_x_75) ;  /* 0x0000000000147947 */ /* 0x000fea0003800000 */
.L_x_77:
[----:B------:R-:W-:-:S07]  /*2fd0*/  MOV R2, 0x2ff0 ;  /* 0x00002ff000027802 */ /* 0x000fce0000000f00 */
[----:B-1----:R-:W-:Y:S05]  /*2fe0*/  CALL.REL.NOINC `($__internal_0_$__cuda_sm10x_tcgen05_guardrail_trap_col_being_dealloced_not_returned_by_alloc) ;  /* 0x0000000000447944 */ /* 0x002fea0003c00000 */
[----:B------:R-:W-:Y:S05]  /*2ff0*/  BRA `(.L_x_75) ;  /* 0x0000000000087947 */ /* 0x000fea0003800000 */
.L_x_76:
[----:B------:R-:W-:-:S07]  /*3000*/  MOV R2, 0x3020 ;  /* 0x0000302000027802 */ /* 0x000fce0000000f00 */
[----:B-1----:R-:W-:Y:S05]  /*3010*/  CALL.REL.NOINC `($__internal_2_$__cuda_sm10x_tcgen05_guardrail_trap_unallocated_columns_being_dealloced) ;  /* 0x0000000000507944 */ /* 0x002fea0003c00000 */
.L_x_75:
[----:B------:R-:W-:Y:S01]  /*3020*/  NOP ;  /* 0x0000000000007918 */ /* 0x000fe20000000000 */
[----:B----4-:R-:W-:Y:S05]  /*3030*/  EXIT ;  /* 0x000000000000794d */ /* 0x010fea0003800000 */
.L_x_60:
[----:B------:R-:W2:Y:S02]  /*3040*/  SYNCS.PHASECHK.TRANS64.TRYWAIT P0, [UR8+0x28000], RZ ;  /* 0x028000ffff0075a7 */ /* 0x000ea40008001108 */
[----:B--2---:R-:W-:Y:S05]  /*3050*/  @!P0 BRA `(.L_x_60) ;  /* 0xfffffffc00f88947 */ /* 0x004fea000383ffff */
[----:B------:R-:W-:Y:S05]  /*3060*/  BRA `(.L_x_78) ;  /* 0xffffffec001c7947 */ /* 0x000fea000383ffff */
.L_x_62:
[----:B------:R-:W2:Y:S02]  /*3070*/  SYNCS.PHASECHK.TRANS64.TRYWAIT P1, [UR8+0x28020], RZ ;  /* 0x028020ffff0075a7 */ /* 0x000ea40008021108 */
[----:B--2---:R-:W-:Y:S05]  /*3080*/  @!P1 BRA `(.L_x_62) ;  /* 0xfffffffc00f89947 */ /* 0x004fea000383ffff */
[----:B------:R-:W-:Y:S05]  /*3090*/  BRA `(.L_x_79) ;  /* 0xffffffec00b87947 */ /* 0x000fea000383ffff */
.L_x_63:
[----:B------:R-:W3:Y:S02]  /*30a0*/  SYNCS.PHASECHK.TRANS64.TRYWAIT P0, [UR28+0x28000], R2 ;  /* 0x02800002ff0075a7 */ /* 0x000ee4000800111c */
[----:B---3--:R-:W-:Y:S05]  /*30b0*/  @!P0 BRA `(.L_x_63) ;  /* 0xfffffffc00f88947 */ /* 0x008fea000383ffff */
[----:B------:R-:W-:Y:S05]  /*30c0*/  BRA `(.L_x_80) ;  /* 0xfffffff000387947 */ /* 0x000fea000383ffff */
.L_x_65:
[----:B------:R-:W3:Y:S02]  /*30d0*/  SYNCS.PHASECHK.TRANS64.TRYWAIT P0, [UR28+0x28020], R2 ;  /* 0x02802002ff0075a7 */ /* 0x000ee4000800111c */
[----:B---3--:R-:W-:Y:S05]  /*30e0*/  @!P0 BRA `(.L_x_65) ;  /* 0xfffffffc00f88947 */ /* 0x008fea000383ffff */
[----:B------:R-:W-:Y:S05]  /*30f0*/  BRA `(.L_x_81) ;  /* 0xfffffff000e07947 */ /* 0x000fea000383ffff */
        .weak           $__internal_0_$__cuda_sm10x_tcgen05_guardrail_trap_col_being_dealloced_not_returned_by_alloc
        .type           $__internal_0_$__cuda_sm10x_tcgen05_guardrail_trap_col_being_dealloced_not_returned_by_alloc,@function
        .size           $__internal_0_$__cuda_sm10x_tcgen05_guardrail_trap_col_being_dealloced_not_returned_by_alloc,($__internal_1_$__cuda_sm10x_tcgen05_guardrail_trap_phase_invalid_during_alloc - $__internal_0_$__cuda_sm10x_tcgen05_guardrail_trap_col_being_dealloced_not_returned_by_alloc)
$__internal_0_$__cuda_sm10x_tcgen05_guardrail_trap_col_being_dealloced_not_returned_by_alloc:
[----:B------:R-:W-:Y:S05]  /*3100*/  BPT.TRAP 0x1 ;  /* 0x000000040000795c */ /* 0x000fea0000300000 */
[----:B------:R-:W-:-:S04]  /*3110*/  IMAD.MOV.U32 R3, RZ, RZ, 0x0 ;  /* 0x00000000ff037424 */ /* 0x000fc800078e00ff */
[----:B------:R-:W-:Y:S05]  /*3120*/  RET.REL.NODEC R2 `(gluon_tcgen05) ;  /* 0xffffffcc02b47950 */ /* 0x000fea0003c3ffff */
        .weak           $__internal_1_$__cuda_sm10x_tcgen05_guardrail_trap_phase_invalid_during_alloc
        .type           $__internal_1_$__cuda_sm10x_tcgen05_guardrail_trap_phase_invalid_during_alloc,@function
        .size           $__internal_1_$__cuda_sm10x_tcgen05_guardrail_trap_phase_invalid_during_alloc,($__internal_2_$__cuda_sm10x_tcgen05_guardrail_trap_unallocated_columns_being_dealloced - $__internal_1_$__cuda_sm10x_tcgen05_guardrail_trap_phase_invalid_during_alloc)
$__internal_1_$__cuda_sm10x_tcgen05_guardrail_trap_phase_invalid_during_alloc:
[----:B------:R-:W-:Y:S05]  /*3130*/  BPT.TRAP 0x1 ;  /* 0x000000040000795c */ /* 0x000fea0000300000 */
[----:B------:R-:W-:-:S04]  /*3140*/  IMAD.MOV.U32 R3, RZ, RZ, 0x0 ;  /* 0x00000000ff037424 */ /* 0x000fc800078e00ff */
[----:B------:R-:W-:Y:S05]  /*3150*/  RET.REL.NODEC R2 `(gluon_tcgen05) ;  /* 0xffffffcc02a87950 */ /* 0x000fea0003c3ffff */
        .weak           $__internal_2_$__cuda_sm10x_tcgen05_guardrail_trap_unallocated_columns_being_dealloced
        .type           $__internal_2_$__cuda_sm10x_tcgen05_guardrail_trap_unallocated_columns_being_dealloced,@function
        .size           $__internal_2_$__cuda_sm10x_tcgen05_guardrail_trap_unallocated_columns_being_dealloced,(.L_x_85 - $__internal_2_$__cuda_sm10x_tcgen05_guardrail_trap_unallocated_columns_being_dealloced)
$__internal_2_$__cuda_sm10x_tcgen05_guardrail_trap_unallocated_columns_being_dealloced:
[----:B------:R-:W-:Y:S05]  /*3160*/  BPT.TRAP 0x1 ;  /* 0x000000040000795c */ /* 0x000fea0000300000 */
[----:B------:R-:W-:-:S04]  /*3170*/  IMAD.MOV.U32 R3, RZ, RZ, 0x0 ;  /* 0x00000000ff037424 */ /* 0x000fc800078e00ff */
[----:B------:R-:W-:Y:S05]  /*3180*/  RET.REL.NODEC R2 `(gluon_tcgen05) ;  /* 0xffffffcc029c7950 */ /* 0x000fea0003c3ffff */
.L_x_82:
[----:B------:R-:W-:-:S00]  /*3190*/  BRA `(.L_x_82) ;  /* 0xfffffffc00fc7947 */ /* 0x000fc0000383ffff */
[----:B------:R-:W-:-:S00]  /*31a0*/  NOP ;  /* 0x0000000000007918 */ /* 0x000fc00000000000 */
        /* <DEDUP_REMOVED lines=13> */
.L_x_85:


//--------------------- .nv.shared.gluon_tcgen05  --------------------------
	.section	.nv.shared.gluon_tcgen05,"aw",@nobits
	.sectionflags	@""
	.align	16
	.zero		1024


//--------------------- .nv.shared.reserved.0     --------------------------
	.section	.nv.shared.reserved.0,"aw",@nobits
	.align	8
	.weak		__nv_reservedSMEM_offset_0_alias
	.size		__nv_reservedSMEM_offset_0_alias, 0, 64
	.other		__nv_reservedSMEM_offset_0_alias,@"STO_CUDA_RESERVED_SHARED STV_DEFAULT"
__nv_reservedSMEM_offset_0_alias:
	.zero		0
.nv.shared.reserved.0:
	.zero		64
	.weak		__nv_reservedSMEM_allocation_phase
	.type		__nv_reservedSMEM_allocation_phase,@object
	.size		__nv_reservedSMEM_allocation_phase,(.L_0 - __nv_reservedSMEM_allocation_phase)
__nv_reservedSMEM_allocation_phase:
	.zero		1
.L_0:
	.zero		7
	.weak		__nv_reservedSMEM_devtool_atexit_pc
	.type		__nv_reservedSMEM_devtool_atexit_pc,@object
	.size		__nv_reservedSMEM_devtool_atexit_pc,(__nv_reservedSMEM_allocation_mask - __nv_reservedSMEM_devtool_atexit_pc)
__nv_reservedSMEM_devtool_atexit_pc:
	.zero		8
	.weak		__nv_reservedSMEM_allocation_mask
	.type		__nv_reservedSMEM_allocation_mask,@object
	.size		__nv_reservedSMEM_allocation_mask,(.L_2 - __nv_reservedSMEM_allocation_mask)
__nv_reservedSMEM_allocation_mask:
	.zero		4
.L_2:


//--------------------- .nv.constant0.gluon_tcgen05 --------------------------
	.section	.nv.constant0.gluon_tcgen05,"a",@progbits
	.sectionflags	@""
	.align	4
.nv.constant0.gluon_tcgen05:
	.zero		976


//--------------------- SYMBOLS --------------------------

	.type		.nv.reservedSmem.offset0,@object
	.size		.nv.reservedSmem.offset0,0x4
	.type		.nv.reservedSmem.cap,@object
	.size		.nv.reservedSmem.cap,0x4
